//
// Generated by NVIDIA NVVM Compiler
//
// Compiler Build ID: CL-36424714
// Cuda compilation tools, release 13.0, V13.0.88
// Based on NVVM 20.0.0
//

.version 9.0
.target sm_100
.address_size 64

	// .globl	_Z9mat_multiPdS_S_iii
// _ZZ19mat_multi_shared_v1ILi8ELi8EEvPdS0_S0_iiiE7Block_A has been demoted
// _ZZ19mat_multi_shared_v1ILi8ELi8EEvPdS0_S0_iiiE7Block_B has been demoted

.visible .entry _Z9mat_multiPdS_S_iii(
	.param .u64 .ptr .align 1 _Z9mat_multiPdS_S_iii_param_0,
	.param .u64 .ptr .align 1 _Z9mat_multiPdS_S_iii_param_1,
	.param .u64 .ptr .align 1 _Z9mat_multiPdS_S_iii_param_2,
	.param .u32 _Z9mat_multiPdS_S_iii_param_3,
	.param .u32 _Z9mat_multiPdS_S_iii_param_4,
	.param .u32 _Z9mat_multiPdS_S_iii_param_5
)
{
	.reg .pred 	%p<11>;
	.reg .b32 	%r<48>;
	.reg .b64 	%rd<41>;
	.reg .b64 	%fd<56>;

	ld.param.u64 	%rd6, [_Z9mat_multiPdS_S_iii_param_0];
	ld.param.u64 	%rd7, [_Z9mat_multiPdS_S_iii_param_1];
	ld.param.u64 	%rd5, [_Z9mat_multiPdS_S_iii_param_2];
	ld.param.u32 	%r22, [_Z9mat_multiPdS_S_iii_param_3];
	ld.param.u32 	%r20, [_Z9mat_multiPdS_S_iii_param_4];
	ld.param.u32 	%r21, [_Z9mat_multiPdS_S_iii_param_5];
	cvta.to.global.u64 	%rd1, %rd7;
	cvta.to.global.u64 	%rd2, %rd6;
	mov.u32 	%r23, %ctaid.y;
	mov.u32 	%r24, %ntid.y;
	mov.u32 	%r25, %tid.y;
	mad.lo.s32 	%r26, %r23, %r24, %r25;
	mov.u32 	%r27, %nctaid.x;
	mov.u32 	%r28, %ntid.x;
	mov.u32 	%r29, %ctaid.x;
	mov.u32 	%r30, %tid.x;
	mad.lo.s32 	%r31, %r26, %r27, %r29;
	mad.lo.s32 	%r1, %r31, %r28, %r30;
	mul.lo.s32 	%r32, %r21, %r22;
	setp.ge.s32 	%p1, %r1, %r32;
	@%p1 bra 	$L__BB0_13;
	cvta.to.global.u64 	%rd8, %rd5;
	rem.s32 	%r2, %r1, %r21;
	mul.wide.s32 	%rd9, %r1, 8;
	add.s64 	%rd3, %rd8, %rd9;
	mov.b64 	%rd10, 0;
	st.global.u64 	[%rd3], %rd10;
	setp.lt.s32 	%p2, %r20, 1;
	@%p2 bra 	$L__BB0_13;
	div.s32 	%r34, %r1, %r21;
	mul.lo.s32 	%r3, %r34, %r20;
	and.b32  	%r4, %r20, 7;
	setp.lt.u32 	%p3, %r20, 8;
	mov.b32 	%r46, 0;
	mov.f64 	%fd53, 0d0000000000000000;
	@%p3 bra 	$L__BB0_5;
	and.b32  	%r46, %r20, 2147483640;
	neg.s32 	%r44, %r46;
	shl.b32 	%r7, %r21, 3;
	add.s64 	%rd4, %rd2, 32;
	mov.f64 	%fd53, 0d0000000000000000;
	mul.wide.s32 	%rd15, %r21, 8;
	mov.u32 	%r42, %r3;
	mov.u32 	%r43, %r2;
$L__BB0_4:
	.pragma "nounroll";
	mul.wide.s32 	%rd11, %r42, 8;
	add.s64 	%rd12, %rd4, %rd11;
	ld.global.f64 	%fd10, [%rd12+-32];
	mul.wide.s32 	%rd13, %r43, 8;
	add.s64 	%rd14, %rd1, %rd13;
	ld.global.f64 	%fd11, [%rd14];
	fma.rn.f64 	%fd12, %fd10, %fd11, %fd53;
	st.global.f64 	[%rd3], %fd12;
	ld.global.f64 	%fd13, [%rd12+-24];
	add.s64 	%rd16, %rd14, %rd15;
	ld.global.f64 	%fd14, [%rd16];
	fma.rn.f64 	%fd15, %fd13, %fd14, %fd12;
	st.global.f64 	[%rd3], %fd15;
	ld.global.f64 	%fd16, [%rd12+-16];
	add.s64 	%rd17, %rd16, %rd15;
	ld.global.f64 	%fd17, [%rd17];
	fma.rn.f64 	%fd18, %fd16, %fd17, %fd15;
	st.global.f64 	[%rd3], %fd18;
	ld.global.f64 	%fd19, [%rd12+-8];
	add.s64 	%rd18, %rd17, %rd15;
	ld.global.f64 	%fd20, [%rd18];
	fma.rn.f64 	%fd21, %fd19, %fd20, %fd18;
	st.global.f64 	[%rd3], %fd21;
	ld.global.f64 	%fd22, [%rd12];
	add.s64 	%rd19, %rd18, %rd15;
	ld.global.f64 	%fd23, [%rd19];
	fma.rn.f64 	%fd24, %fd22, %fd23, %fd21;
	st.global.f64 	[%rd3], %fd24;
	ld.global.f64 	%fd25, [%rd12+8];
	add.s64 	%rd20, %rd19, %rd15;
	ld.global.f64 	%fd26, [%rd20];
	fma.rn.f64 	%fd27, %fd25, %fd26, %fd24;
	st.global.f64 	[%rd3], %fd27;
	ld.global.f64 	%fd28, [%rd12+16];
	add.s64 	%rd21, %rd20, %rd15;
	ld.global.f64 	%fd29, [%rd21];
	fma.rn.f64 	%fd30, %fd28, %fd29, %fd27;
	st.global.f64 	[%rd3], %fd30;
	ld.global.f64 	%fd31, [%rd12+24];
	add.s64 	%rd22, %rd21, %rd15;
	ld.global.f64 	%fd32, [%rd22];
	fma.rn.f64 	%fd53, %fd31, %fd32, %fd30;
	st.global.f64 	[%rd3], %fd53;
	add.s32 	%r44, %r44, 8;
	add.s32 	%r43, %r43, %r7;
	add.s32 	%r42, %r42, 8;
	setp.ne.s32 	%p4, %r44, 0;
	@%p4 bra 	$L__BB0_4;
$L__BB0_5:
	setp.eq.s32 	%p5, %r4, 0;
	@%p5 bra 	$L__BB0_13;
	and.b32  	%r15, %r20, 3;
	setp.lt.u32 	%p6, %r4, 4;
	@%p6 bra 	$L__BB0_8;
	add.s32 	%r35, %r46, %r3;
	mul.wide.s32 	%rd23, %r35, 8;
	add.s64 	%rd24, %rd2, %rd23;
	ld.global.f64 	%fd33, [%rd24];
	mad.lo.s32 	%r36, %r46, %r21, %r2;
	mul.wide.s32 	%rd25, %r36, 8;
	add.s64 	%rd26, %rd1, %rd25;
	ld.global.f64 	%fd34, [%rd26];
	fma.rn.f64 	%fd35, %fd33, %fd34, %fd53;
	st.global.f64 	[%rd3], %fd35;
	ld.global.f64 	%fd36, [%rd24+8];
	mul.wide.s32 	%rd27, %r21, 8;
	add.s64 	%rd28, %rd26, %rd27;
	ld.global.f64 	%fd37, [%rd28];
	fma.rn.f64 	%fd38, %fd36, %fd37, %fd35;
	st.global.f64 	[%rd3], %fd38;
	ld.global.f64 	%fd39, [%rd24+16];
	add.s64 	%rd29, %rd28, %rd27;
	ld.global.f64 	%fd40, [%rd29];
	fma.rn.f64 	%fd41, %fd39, %fd40, %fd38;
	st.global.f64 	[%rd3], %fd41;
	ld.global.f64 	%fd42, [%rd24+24];
	add.s64 	%rd30, %rd29, %rd27;
	ld.global.f64 	%fd43, [%rd30];
	fma.rn.f64 	%fd53, %fd42, %fd43, %fd41;
	st.global.f64 	[%rd3], %fd53;
	add.s32 	%r46, %r46, 4;
$L__BB0_8:
	setp.eq.s32 	%p7, %r15, 0;
	@%p7 bra 	$L__BB0_13;
	setp.eq.s32 	%p8, %r15, 1;
	@%p8 bra 	$L__BB0_11;
	add.s32 	%r37, %r46, %r3;
	mul.wide.s32 	%rd31, %r37, 8;
	add.s64 	%rd32, %rd2, %rd31;
	ld.global.f64 	%fd44, [%rd32];
	mad.lo.s32 	%r38, %r46, %r21, %r2;
	mul.wide.s32 	%rd33, %r38, 8;
	add.s64 	%rd34, %rd1, %rd33;
	ld.global.f64 	%fd45, [%rd34];
	fma.rn.f64 	%fd46, %fd44, %fd45, %fd53;
	st.global.f64 	[%rd3], %fd46;
	ld.global.f64 	%fd47, [%rd32+8];
	mul.wide.s32 	%rd35, %r21, 8;
	add.s64 	%rd36, %rd34, %rd35;
	ld.global.f64 	%fd48, [%rd36];
	fma.rn.f64 	%fd53, %fd47, %fd48, %fd46;
	st.global.f64 	[%rd3], %fd53;
	add.s32 	%r46, %r46, 2;
$L__BB0_11:
	and.b32  	%r39, %r20, 1;
	setp.eq.b32 	%p9, %r39, 1;
	not.pred 	%p10, %p9;
	@%p10 bra 	$L__BB0_13;
	add.s32 	%r40, %r46, %r3;
	mul.wide.s32 	%rd37, %r40, 8;
	add.s64 	%rd38, %rd2, %rd37;
	ld.global.f64 	%fd49, [%rd38];
	mad.lo.s32 	%r41, %r46, %r21, %r2;
	mul.wide.s32 	%rd39, %r41, 8;
	add.s64 	%rd40, %rd1, %rd39;
	ld.global.f64 	%fd50, [%rd40];
	fma.rn.f64 	%fd51, %fd49, %fd50, %fd53;
	st.global.f64 	[%rd3], %fd51;
$L__BB0_13:
	ret;

}
	// .globl	_Z19mat_multi_shared_v1ILi8ELi8EEvPdS0_S0_iii
.visible .entry _Z19mat_multi_shared_v1ILi8ELi8EEvPdS0_S0_iii(
	.param .u64 .ptr .align 1 _Z19mat_multi_shared_v1ILi8ELi8EEvPdS0_S0_iii_param_0,
	.param .u64 .ptr .align 1 _Z19mat_multi_shared_v1ILi8ELi8EEvPdS0_S0_iii_param_1,
	.param .u64 .ptr .align 1 _Z19mat_multi_shared_v1ILi8ELi8EEvPdS0_S0_iii_param_2,
	.param .u32 _Z19mat_multi_shared_v1ILi8ELi8EEvPdS0_S0_iii_param_3,
	.param .u32 _Z19mat_multi_shared_v1ILi8ELi8EEvPdS0_S0_iii_param_4,
	.param .u32 _Z19mat_multi_shared_v1ILi8ELi8EEvPdS0_S0_iii_param_5
)
{
	.reg .pred 	%p<4>;
	.reg .b32 	%r<110>;
	.reg .b64 	%rd<35>;
	.reg .b64 	%fd<277>;
	// demoted variable
	.shared .align 8 .b8 _ZZ19mat_multi_shared_v1ILi8ELi8EEvPdS0_S0_iiiE7Block_A[4096];
	// demoted variable
	.shared .align 8 .b8 _ZZ19mat_multi_shared_v1ILi8ELi8EEvPdS0_S0_iiiE7Block_B[4096];
	ld.param.u64 	%rd10, [_Z19mat_multi_shared_v1ILi8ELi8EEvPdS0_S0_iii_param_1];
	ld.param.u32 	%r26, [_Z19mat_multi_shared_v1ILi8ELi8EEvPdS0_S0_iii_param_3];
	ld.param.u32 	%r24, [_Z19mat_multi_shared_v1ILi8ELi8EEvPdS0_S0_iii_param_4];
	ld.param.u32 	%r25, [_Z19mat_multi_shared_v1ILi8ELi8EEvPdS0_S0_iii_param_5];
	cvta.to.global.u64 	%rd1, %rd10;
	mov.u32 	%r27, %ctaid.x;
	mov.u32 	%r28, %ctaid.y;
	mov.u32 	%r1, %tid.x;
	mov.u32 	%r2, %tid.y;
	shl.b32 	%r3, %r28, 3;
	add.s32 	%r4, %r3, %r2;
	mul.lo.s32 	%r5, %r24, %r4;
	shl.b32 	%r6, %r27, 3;
	add.s32 	%r7, %r6, %r1;
	add.s32 	%r29, %r7, %r5;
	shl.b32 	%r30, %r29, 3;
	mul.lo.s32 	%r31, %r24, %r26;
	setp.ge.s32 	%p1, %r30, %r31;
	@%p1 bra 	$L__BB1_6;
	mul.lo.s32 	%r108, %r24, %r3;
	setp.lt.s32 	%p2, %r24, 1;
	mov.f64 	%fd276, 0d0000000000000000;
	@%p2 bra 	$L__BB1_5;
	shl.b32 	%r33, %r1, 3;
	shl.b32 	%r34, %r2, 9;
	mov.u32 	%r35, _ZZ19mat_multi_shared_v1ILi8ELi8EEvPdS0_S0_iiiE7Block_A;
	add.s32 	%r9, %r35, %r34;
	mov.u32 	%r36, _ZZ19mat_multi_shared_v1ILi8ELi8EEvPdS0_S0_iiiE7Block_B;
	add.s32 	%r10, %r36, %r33;
	shl.b32 	%r37, %r1, 6;
	add.s32 	%r11, %r9, %r37;
	mul.lo.s32 	%r38, %r2, %r25;
	shl.b32 	%r39, %r38, 3;
	add.s32 	%r12, %r10, %r34;
	mul.wide.s32 	%rd11, %r25, 8;
	add.s64 	%rd2, %rd1, %rd11;
	add.s32 	%r40, %r1, %r39;
	add.s32 	%r107, %r40, %r6;
	mul.wide.s32 	%rd12, %r25, 16;
	add.s64 	%rd3, %rd1, %rd12;
	mul.wide.s32 	%rd13, %r25, 32;
	add.s64 	%rd4, %rd1, %rd13;
	mul.wide.s32 	%rd14, %r25, 40;
	add.s64 	%rd5, %rd1, %rd14;
	mul.wide.s32 	%rd15, %r25, 48;
	add.s64 	%rd6, %rd1, %rd15;
	mul.wide.s32 	%rd16, %r25, 56;
	add.s64 	%rd7, %rd1, %rd16;
	add.s32 	%r106, %r5, %r33;
	add.s32 	%r15, %r108, %r24;
	mov.b32 	%r109, 0;
$L__BB1_3:
	ld.param.u64 	%rd33, [_Z19mat_multi_shared_v1ILi8ELi8EEvPdS0_S0_iii_param_0];
	mul.wide.s32 	%rd17, %r107, 8;
	add.s64 	%rd18, %rd2, %rd17;
	add.s64 	%rd19, %rd3, %rd17;
	mul.wide.s32 	%rd20, %r25, 24;
	add.s64 	%rd21, %rd1, %rd17;
	add.s64 	%rd22, %rd21, %rd20;
	add.s64 	%rd23, %rd4, %rd17;
	add.s64 	%rd24, %rd5, %rd17;
	add.s64 	%rd25, %rd6, %rd17;
	add.s64 	%rd26, %rd7, %rd17;
	mul.wide.s32 	%rd27, %r106, 8;
	cvta.to.global.u64 	%rd28, %rd33;
	add.s64 	%rd29, %rd28, %rd27;
	ld.global.f64 	%fd4, [%rd29];
	st.shared.f64 	[%r11], %fd4;
	ld.global.f64 	%fd5, [%rd21];
	st.shared.f64 	[%r12], %fd5;
	ld.global.f64 	%fd6, [%rd29+8];
	st.shared.f64 	[%r11+8], %fd6;
	ld.global.f64 	%fd7, [%rd18];
	st.shared.f64 	[%r12+64], %fd7;
	ld.global.f64 	%fd8, [%rd29+16];
	st.shared.f64 	[%r11+16], %fd8;
	ld.global.f64 	%fd9, [%rd19];
	st.shared.f64 	[%r12+128], %fd9;
	ld.global.f64 	%fd10, [%rd29+24];
	st.shared.f64 	[%r11+24], %fd10;
	ld.global.f64 	%fd11, [%rd22];
	st.shared.f64 	[%r12+192], %fd11;
	ld.global.f64 	%fd12, [%rd29+32];
	st.shared.f64 	[%r11+32], %fd12;
	ld.global.f64 	%fd13, [%rd23];
	st.shared.f64 	[%r12+256], %fd13;
	ld.global.f64 	%fd14, [%rd29+40];
	st.shared.f64 	[%r11+40], %fd14;
	ld.global.f64 	%fd15, [%rd24];
	st.shared.f64 	[%r12+320], %fd15;
	ld.global.f64 	%fd16, [%rd29+48];
	st.shared.f64 	[%r11+48], %fd16;
	ld.global.f64 	%fd17, [%rd25];
	st.shared.f64 	[%r12+384], %fd17;
	ld.global.f64 	%fd18, [%rd29+56];
	st.shared.f64 	[%r11+56], %fd18;
	ld.global.f64 	%fd19, [%rd26];
	st.shared.f64 	[%r12+448], %fd19;
	bar.sync 	0;
	ld.shared.f64 	%fd20, [%r9];
	ld.shared.f64 	%fd21, [%r10];
	cvt.rn.f64.s32 	%fd22, %r109;
	fma.rn.f64 	%fd23, %fd20, %fd21, %fd22;
	cvt.rzi.s32.f64 	%r41, %fd23;
	ld.shared.f64 	%fd24, [%r9+8];
	ld.shared.f64 	%fd25, [%r10+64];
	cvt.rn.f64.s32 	%fd26, %r41;
	fma.rn.f64 	%fd27, %fd24, %fd25, %fd26;
	cvt.rzi.s32.f64 	%r42, %fd27;
	ld.shared.f64 	%fd28, [%r9+16];
	ld.shared.f64 	%fd29, [%r10+128];
	cvt.rn.f64.s32 	%fd30, %r42;
	fma.rn.f64 	%fd31, %fd28, %fd29, %fd30;
	cvt.rzi.s32.f64 	%r43, %fd31;
	ld.shared.f64 	%fd32, [%r9+24];
	ld.shared.f64 	%fd33, [%r10+192];
	cvt.rn.f64.s32 	%fd34, %r43;
	fma.rn.f64 	%fd35, %fd32, %fd33, %fd34;
	cvt.rzi.s32.f64 	%r44, %fd35;
	ld.shared.f64 	%fd36, [%r9+32];
	ld.shared.f64 	%fd37, [%r10+256];
	cvt.rn.f64.s32 	%fd38, %r44;
	fma.rn.f64 	%fd39, %fd36, %fd37, %fd38;
	cvt.rzi.s32.f64 	%r45, %fd39;
	ld.shared.f64 	%fd40, [%r9+40];
	ld.shared.f64 	%fd41, [%r10+320];
	cvt.rn.f64.s32 	%fd42, %r45;
	fma.rn.f64 	%fd43, %fd40, %fd41, %fd42;
	cvt.rzi.s32.f64 	%r46, %fd43;
	ld.shared.f64 	%fd44, [%r9+48];
	ld.shared.f64 	%fd45, [%r10+384];
	cvt.rn.f64.s32 	%fd46, %r46;
	fma.rn.f64 	%fd47, %fd44, %fd45, %fd46;
	cvt.rzi.s32.f64 	%r47, %fd47;
	ld.shared.f64 	%fd48, [%r9+56];
	ld.shared.f64 	%fd49, [%r10+448];
	cvt.rn.f64.s32 	%fd50, %r47;
	fma.rn.f64 	%fd51, %fd48, %fd49, %fd50;
	cvt.rzi.s32.f64 	%r48, %fd51;
	ld.shared.f64 	%fd52, [%r9+64];
	ld.shared.f64 	%fd53, [%r10+512];
	cvt.rn.f64.s32 	%fd54, %r48;
	fma.rn.f64 	%fd55, %fd52, %fd53, %fd54;
	cvt.rzi.s32.f64 	%r49, %fd55;
	ld.shared.f64 	%fd56, [%r9+72];
	ld.shared.f64 	%fd57, [%r10+576];
	cvt.rn.f64.s32 	%fd58, %r49;
	fma.rn.f64 	%fd59, %fd56, %fd57, %fd58;
	cvt.rzi.s32.f64 	%r50, %fd59;
	ld.shared.f64 	%fd60, [%r9+80];
	ld.shared.f64 	%fd61, [%r10+640];
	cvt.rn.f64.s32 	%fd62, %r50;
	fma.rn.f64 	%fd63, %fd60, %fd61, %fd62;
	cvt.rzi.s32.f64 	%r51, %fd63;
	ld.shared.f64 	%fd64, [%r9+88];
	ld.shared.f64 	%fd65, [%r10+704];
	cvt.rn.f64.s32 	%fd66, %r51;
	fma.rn.f64 	%fd67, %fd64, %fd65, %fd66;
	cvt.rzi.s32.f64 	%r52, %fd67;
	ld.shared.f64 	%fd68, [%r9+96];
	ld.shared.f64 	%fd69, [%r10+768];
	cvt.rn.f64.s32 	%fd70, %r52;
	fma.rn.f64 	%fd71, %fd68, %fd69, %fd70;
	cvt.rzi.s32.f64 	%r53, %fd71;
	ld.shared.f64 	%fd72, [%r9+104];
	ld.shared.f64 	%fd73, [%r10+832];
	cvt.rn.f64.s32 	%fd74, %r53;
	fma.rn.f64 	%fd75, %fd72, %fd73, %fd74;
	cvt.rzi.s32.f64 	%r54, %fd75;
	ld.shared.f64 	%fd76, [%r9+112];
	ld.shared.f64 	%fd77, [%r10+896];
	cvt.rn.f64.s32 	%fd78, %r54;
	fma.rn.f64 	%fd79, %fd76, %fd77, %fd78;
	cvt.rzi.s32.f64 	%r55, %fd79;
	ld.shared.f64 	%fd80, [%r9+120];
	ld.shared.f64 	%fd81, [%r10+960];
	cvt.rn.f64.s32 	%fd82, %r55;
	fma.rn.f64 	%fd83, %fd80, %fd81, %fd82;
	cvt.rzi.s32.f64 	%r56, %fd83;
	ld.shared.f64 	%fd84, [%r9+128];
	ld.shared.f64 	%fd85, [%r10+1024];
	cvt.rn.f64.s32 	%fd86, %r56;
	fma.rn.f64 	%fd87, %fd84, %fd85, %fd86;
	cvt.rzi.s32.f64 	%r57, %fd87;
	ld.shared.f64 	%fd88, [%r9+136];
	ld.shared.f64 	%fd89, [%r10+1088];
	cvt.rn.f64.s32 	%fd90, %r57;
	fma.rn.f64 	%fd91, %fd88, %fd89, %fd90;
	cvt.rzi.s32.f64 	%r58, %fd91;
	ld.shared.f64 	%fd92, [%r9+144];
	ld.shared.f64 	%fd93, [%r10+1152];
	cvt.rn.f64.s32 	%fd94, %r58;
	fma.rn.f64 	%fd95, %fd92, %fd93, %fd94;
	cvt.rzi.s32.f64 	%r59, %fd95;
	ld.shared.f64 	%fd96, [%r9+152];
	ld.shared.f64 	%fd97, [%r10+1216];
	cvt.rn.f64.s32 	%fd98, %r59;
	fma.rn.f64 	%fd99, %fd96, %fd97, %fd98;
	cvt.rzi.s32.f64 	%r60, %fd99;
	ld.shared.f64 	%fd100, [%r9+160];
	ld.shared.f64 	%fd101, [%r10+1280];
	cvt.rn.f64.s32 	%fd102, %r60;
	fma.rn.f64 	%fd103, %fd100, %fd101, %fd102;
	cvt.rzi.s32.f64 	%r61, %fd103;
	ld.shared.f64 	%fd104, [%r9+168];
	ld.shared.f64 	%fd105, [%r10+1344];
	cvt.rn.f64.s32 	%fd106, %r61;
	fma.rn.f64 	%fd107, %fd104, %fd105, %fd106;
	cvt.rzi.s32.f64 	%r62, %fd107;
	ld.shared.f64 	%fd108, [%r9+176];
	ld.shared.f64 	%fd109, [%r10+1408];
	cvt.rn.f64.s32 	%fd110, %r62;
	fma.rn.f64 	%fd111, %fd108, %fd109, %fd110;
	cvt.rzi.s32.f64 	%r63, %fd111;
	ld.shared.f64 	%fd112, [%r9+184];
	ld.shared.f64 	%fd113, [%r10+1472];
	cvt.rn.f64.s32 	%fd114, %r63;
	fma.rn.f64 	%fd115, %fd112, %fd113, %fd114;
	cvt.rzi.s32.f64 	%r64, %fd115;
	ld.shared.f64 	%fd116, [%r9+192];
	ld.shared.f64 	%fd117, [%r10+1536];
	cvt.rn.f64.s32 	%fd118, %r64;
	fma.rn.f64 	%fd119, %fd116, %fd117, %fd118;
	cvt.rzi.s32.f64 	%r65, %fd119;
	ld.shared.f64 	%fd120, [%r9+200];
	ld.shared.f64 	%fd121, [%r10+1600];
	cvt.rn.f64.s32 	%fd122, %r65;
	fma.rn.f64 	%fd123, %fd120, %fd121, %fd122;
	cvt.rzi.s32.f64 	%r66, %fd123;
	ld.shared.f64 	%fd124, [%r9+208];
	ld.shared.f64 	%fd125, [%r10+1664];
	cvt.rn.f64.s32 	%fd126, %r66;
	fma.rn.f64 	%fd127, %fd124, %fd125, %fd126;
	cvt.rzi.s32.f64 	%r67, %fd127;
	ld.shared.f64 	%fd128, [%r9+216];
	ld.shared.f64 	%fd129, [%r10+1728];
	cvt.rn.f64.s32 	%fd130, %r67;
	fma.rn.f64 	%fd131, %fd128, %fd129, %fd130;
	cvt.rzi.s32.f64 	%r68, %fd131;
	ld.shared.f64 	%fd132, [%r9+224];
	ld.shared.f64 	%fd133, [%r10+1792];
	cvt.rn.f64.s32 	%fd134, %r68;
	fma.rn.f64 	%fd135, %fd132, %fd133, %fd134;
	cvt.rzi.s32.f64 	%r69, %fd135;
	ld.shared.f64 	%fd136, [%r9+232];
	ld.shared.f64 	%fd137, [%r10+1856];
	cvt.rn.f64.s32 	%fd138, %r69;
	fma.rn.f64 	%fd139, %fd136, %fd137, %fd138;
	cvt.rzi.s32.f64 	%r70, %fd139;
	ld.shared.f64 	%fd140, [%r9+240];
	ld.shared.f64 	%fd141, [%r10+1920];
	cvt.rn.f64.s32 	%fd142, %r70;
	fma.rn.f64 	%fd143, %fd140, %fd141, %fd142;
	cvt.rzi.s32.f64 	%r71, %fd143;
	ld.shared.f64 	%fd144, [%r9+248];
	ld.shared.f64 	%fd145, [%r10+1984];
	cvt.rn.f64.s32 	%fd146, %r71;
	fma.rn.f64 	%fd147, %fd144, %fd145, %fd146;
	cvt.rzi.s32.f64 	%r72, %fd147;
	ld.shared.f64 	%fd148, [%r9+256];
	ld.shared.f64 	%fd149, [%r10+2048];
	cvt.rn.f64.s32 	%fd150, %r72;
	fma.rn.f64 	%fd151, %fd148, %fd149, %fd150;
	cvt.rzi.s32.f64 	%r73, %fd151;
	ld.shared.f64 	%fd152, [%r9+264];
	ld.shared.f64 	%fd153, [%r10+2112];
	cvt.rn.f64.s32 	%fd154, %r73;
	fma.rn.f64 	%fd155, %fd152, %fd153, %fd154;
	cvt.rzi.s32.f64 	%r74, %fd155;
	ld.shared.f64 	%fd156, [%r9+272];
	ld.shared.f64 	%fd157, [%r10+2176];
	cvt.rn.f64.s32 	%fd158, %r74;
	fma.rn.f64 	%fd159, %fd156, %fd157, %fd158;
	cvt.rzi.s32.f64 	%r75, %fd159;
	ld.shared.f64 	%fd160, [%r9+280];
	ld.shared.f64 	%fd161, [%r10+2240];
	cvt.rn.f64.s32 	%fd162, %r75;
	fma.rn.f64 	%fd163, %fd160, %fd161, %fd162;
	cvt.rzi.s32.f64 	%r76, %fd163;
	ld.shared.f64 	%fd164, [%r9+288];
	ld.shared.f64 	%fd165, [%r10+2304];
	cvt.rn.f64.s32 	%fd166, %r76;
	fma.rn.f64 	%fd167, %fd164, %fd165, %fd166;
	cvt.rzi.s32.f64 	%r77, %fd167;
	ld.shared.f64 	%fd168, [%r9+296];
	ld.shared.f64 	%fd169, [%r10+2368];
	cvt.rn.f64.s32 	%fd170, %r77;
	fma.rn.f64 	%fd171, %fd168, %fd169, %fd170;
	cvt.rzi.s32.f64 	%r78, %fd171;
	ld.shared.f64 	%fd172, [%r9+304];
	ld.shared.f64 	%fd173, [%r10+2432];
	cvt.rn.f64.s32 	%fd174, %r78;
	fma.rn.f64 	%fd175, %fd172, %fd173, %fd174;
	cvt.rzi.s32.f64 	%r79, %fd175;
	ld.shared.f64 	%fd176, [%r9+312];
	ld.shared.f64 	%fd177, [%r10+2496];
	cvt.rn.f64.s32 	%fd178, %r79;
	fma.rn.f64 	%fd179, %fd176, %fd177, %fd178;
	cvt.rzi.s32.f64 	%r80, %fd179;
	ld.shared.f64 	%fd180, [%r9+320];
	ld.shared.f64 	%fd181, [%r10+2560];
	cvt.rn.f64.s32 	%fd182, %r80;
	fma.rn.f64 	%fd183, %fd180, %fd181, %fd182;
	cvt.rzi.s32.f64 	%r81, %fd183;
	ld.shared.f64 	%fd184, [%r9+328];
	ld.shared.f64 	%fd185, [%r10+2624];
	cvt.rn.f64.s32 	%fd186, %r81;
	fma.rn.f64 	%fd187, %fd184, %fd185, %fd186;
	cvt.rzi.s32.f64 	%r82, %fd187;
	ld.shared.f64 	%fd188, [%r9+336];
	ld.shared.f64 	%fd189, [%r10+2688];
	cvt.rn.f64.s32 	%fd190, %r82;
	fma.rn.f64 	%fd191, %fd188, %fd189, %fd190;
	cvt.rzi.s32.f64 	%r83, %fd191;
	ld.shared.f64 	%fd192, [%r9+344];
	ld.shared.f64 	%fd193, [%r10+2752];
	cvt.rn.f64.s32 	%fd194, %r83;
	fma.rn.f64 	%fd195, %fd192, %fd193, %fd194;
	cvt.rzi.s32.f64 	%r84, %fd195;
	ld.shared.f64 	%fd196, [%r9+352];
	ld.shared.f64 	%fd197, [%r10+2816];
	cvt.rn.f64.s32 	%fd198, %r84;
	fma.rn.f64 	%fd199, %fd196, %fd197, %fd198;
	cvt.rzi.s32.f64 	%r85, %fd199;
	ld.shared.f64 	%fd200, [%r9+360];
	ld.shared.f64 	%fd201, [%r10+2880];
	cvt.rn.f64.s32 	%fd202, %r85;
	fma.rn.f64 	%fd203, %fd200, %fd201, %fd202;
	cvt.rzi.s32.f64 	%r86, %fd203;
	ld.shared.f64 	%fd204, [%r9+368];
	ld.shared.f64 	%fd205, [%r10+2944];
	cvt.rn.f64.s32 	%fd206, %r86;
	fma.rn.f64 	%fd207, %fd204, %fd205, %fd206;
	cvt.rzi.s32.f64 	%r87, %fd207;
	ld.shared.f64 	%fd208, [%r9+376];
	ld.shared.f64 	%fd209, [%r10+3008];
	cvt.rn.f64.s32 	%fd210, %r87;
	fma.rn.f64 	%fd211, %fd208, %fd209, %fd210;
	cvt.rzi.s32.f64 	%r88, %fd211;
	ld.shared.f64 	%fd212, [%r9+384];
	ld.shared.f64 	%fd213, [%r10+3072];
	cvt.rn.f64.s32 	%fd214, %r88;
	fma.rn.f64 	%fd215, %fd212, %fd213, %fd214;
	cvt.rzi.s32.f64 	%r89, %fd215;
	ld.shared.f64 	%fd216, [%r9+392];
	ld.shared.f64 	%fd217, [%r10+3136];
	cvt.rn.f64.s32 	%fd218, %r89;
	fma.rn.f64 	%fd219, %fd216, %fd217, %fd218;
	cvt.rzi.s32.f64 	%r90, %fd219;
	ld.shared.f64 	%fd220, [%r9+400];
	ld.shared.f64 	%fd221, [%r10+3200];
	cvt.rn.f64.s32 	%fd222, %r90;
	fma.rn.f64 	%fd223, %fd220, %fd221, %fd222;
	cvt.rzi.s32.f64 	%r91, %fd223;
	ld.shared.f64 	%fd224, [%r9+408];
	ld.shared.f64 	%fd225, [%r10+3264];
	cvt.rn.f64.s32 	%fd226, %r91;
	fma.rn.f64 	%fd227, %fd224, %fd225, %fd226;
	cvt.rzi.s32.f64 	%r92, %fd227;
	ld.shared.f64 	%fd228, [%r9+416];
	ld.shared.f64 	%fd229, [%r10+3328];
	cvt.rn.f64.s32 	%fd230, %r92;
	fma.rn.f64 	%fd231, %fd228, %fd229, %fd230;
	cvt.rzi.s32.f64 	%r93, %fd231;
	ld.shared.f64 	%fd232, [%r9+424];
	ld.shared.f64 	%fd233, [%r10+3392];
	cvt.rn.f64.s32 	%fd234, %r93;
	fma.rn.f64 	%fd235, %fd232, %fd233, %fd234;
	cvt.rzi.s32.f64 	%r94, %fd235;
	ld.shared.f64 	%fd236, [%r9+432];
	ld.shared.f64 	%fd237, [%r10+3456];
	cvt.rn.f64.s32 	%fd238, %r94;
	fma.rn.f64 	%fd239, %fd236, %fd237, %fd238;
	cvt.rzi.s32.f64 	%r95, %fd239;
	ld.shared.f64 	%fd240, [%r9+440];
	ld.shared.f64 	%fd241, [%r10+3520];
	cvt.rn.f64.s32 	%fd242, %r95;
	fma.rn.f64 	%fd243, %fd240, %fd241, %fd242;
	cvt.rzi.s32.f64 	%r96, %fd243;
	ld.shared.f64 	%fd244, [%r9+448];
	ld.shared.f64 	%fd245, [%r10+3584];
	cvt.rn.f64.s32 	%fd246, %r96;
	fma.rn.f64 	%fd247, %fd244, %fd245, %fd246;
	cvt.rzi.s32.f64 	%r97, %fd247;
	ld.shared.f64 	%fd248, [%r9+456];
	ld.shared.f64 	%fd249, [%r10+3648];
	cvt.rn.f64.s32 	%fd250, %r97;
	fma.rn.f64 	%fd251, %fd248, %fd249, %fd250;
	cvt.rzi.s32.f64 	%r98, %fd251;
	ld.shared.f64 	%fd252, [%r9+464];
	ld.shared.f64 	%fd253, [%r10+3712];
	cvt.rn.f64.s32 	%fd254, %r98;
	fma.rn.f64 	%fd255, %fd252, %fd253, %fd254;
	cvt.rzi.s32.f64 	%r99, %fd255;
	ld.shared.f64 	%fd256, [%r9+472];
	ld.shared.f64 	%fd257, [%r10+3776];
	cvt.rn.f64.s32 	%fd258, %r99;
	fma.rn.f64 	%fd259, %fd256, %fd257, %fd258;
	cvt.rzi.s32.f64 	%r100, %fd259;
	ld.shared.f64 	%fd260, [%r9+480];
	ld.shared.f64 	%fd261, [%r10+3840];
	cvt.rn.f64.s32 	%fd262, %r100;
	fma.rn.f64 	%fd263, %fd260, %fd261, %fd262;
	cvt.rzi.s32.f64 	%r101, %fd263;
	ld.shared.f64 	%fd264, [%r9+488];
	ld.shared.f64 	%fd265, [%r10+3904];
	cvt.rn.f64.s32 	%fd266, %r101;
	fma.rn.f64 	%fd267, %fd264, %fd265, %fd266;
	cvt.rzi.s32.f64 	%r102, %fd267;
	ld.shared.f64 	%fd268, [%r9+496];
	ld.shared.f64 	%fd269, [%r10+3968];
	cvt.rn.f64.s32 	%fd270, %r102;
	fma.rn.f64 	%fd271, %fd268, %fd269, %fd270;
	cvt.rzi.s32.f64 	%r103, %fd271;
	ld.shared.f64 	%fd272, [%r9+504];
	ld.shared.f64 	%fd273, [%r10+4032];
	cvt.rn.f64.s32 	%fd274, %r103;
	fma.rn.f64 	%fd275, %fd272, %fd273, %fd274;
	cvt.rzi.s32.f64 	%r109, %fd275;
	bar.sync 	0;
	add.s32 	%r108, %r108, 64;
	shl.b32 	%r104, %r25, 6;
	add.s32 	%r107, %r107, %r104;
	add.s32 	%r106, %r106, 64;
	setp.lt.s32 	%p3, %r108, %r15;
	@%p3 bra 	$L__BB1_3;
	cvt.rn.f64.s32 	%fd276, %r109;
$L__BB1_5:
	ld.param.u64 	%rd34, [_Z19mat_multi_shared_v1ILi8ELi8EEvPdS0_S0_iii_param_2];
	mad.lo.s32 	%r105, %r25, %r4, %r7;
	cvta.to.global.u64 	%rd30, %rd34;
	mul.wide.s32 	%rd31, %r105, 8;
	add.s64 	%rd32, %rd30, %rd31;
	st.global.f64 	[%rd32], %fd276;
$L__BB1_6:
	ret;

}


// ===== COMPILED SASS (sm_100) =====

	.target	sm_100

	.elftype	@"ET_EXEC"


//--------------------- .note.nv.tkinfo           --------------------------
	.section	.note.nv.tkinfo,"",@"SHT_NOTE"
	.sectionflags	@"SHF_NOTE_NV_TKINFO"
	.tkinfo
        /*0018*/ 	.word	0x00000002
        /*0030*/ 	.string	""
        /*0030*/ 	.string	"ptxas"
        /*0030*/ 	.string	"Cuda compilation tools, release 13.0, V13.0.88"
        /*0030*/ 	.string	"Build cuda_13.0.r13.0/compiler.36424714_0"
        /*0030*/ 	.string	"-arch sm_100 -m 64 "



//--------------------- .note.nv.cuinfo           --------------------------
	.section	.note.nv.cuinfo,"",@"SHT_NOTE"
	.sectionflags	@"SHF_NOTE_NV_CUINFO"
        /*0018*/ 	.short	0x0002
        /*001a*/ 	.short	0x0064
        /*001c*/ 	.short	0x0082
	.zero		2


//--------------------- .nv.info                  --------------------------
	.section	.nv.info,"",@"SHT_CUDA_INFO"
	.align	4


	//----- nvinfo : EIATTR_REGCOUNT
	.align		4
        /*0000*/ 	.byte	0x04, 0x2f
        /*0002*/ 	.short	(.L_1 - .L_0)
	.align		4
.L_0:
        /*0004*/ 	.word	index@(_Z9mat_multiPdS_S_iii)
        /*0008*/ 	.word	0x0000001e


	//----- nvinfo : EIATTR_FRAME_SIZE
	.align		4
.L_1:
        /*000c*/ 	.byte	0x04, 0x11
        /*000e*/ 	.short	(.L_3 - .L_2)
	.align		4
.L_2:
        /*0010*/ 	.word	index@(_Z9mat_multiPdS_S_iii)
        /*0014*/ 	.word	0x00000000


	//----- nvinfo : EIATTR_REGCOUNT
	.align		4
.L_3:
        /*0018*/ 	.byte	0x04, 0x2f
        /*001a*/ 	.short	(.L_5 - .L_4)
	.align		4
.L_4:
        /*001c*/ 	.word	index@(_Z19mat_multi_shared_v1ILi8ELi8EEvPdS0_S0_iii)
        /*0020*/ 	.word	0x00000020


	//----- nvinfo : EIATTR_FRAME_SIZE
	.align		4
.L_5:
        /*0024*/ 	.byte	0x04, 0x11
        /*0026*/ 	.short	(.L_7 - .L_6)
	.align		4
.L_6:
        /*0028*/ 	.word	index@(_Z19mat_multi_shared_v1ILi8ELi8EEvPdS0_S0_iii)
        /*002c*/ 	.word	0x00000000


	//----- nvinfo : EIATTR_MIN_STACK_SIZE
	.align		4
.L_7:
        /*0030*/ 	.byte	0x04, 0x12
        /*0032*/ 	.short	(.L_9 - .L_8)
	.align		4
.L_8:
        /*0034*/ 	.word	index@(_Z19mat_multi_shared_v1ILi8ELi8EEvPdS0_S0_iii)
        /*0038*/ 	.word	0x00000000


	//----- nvinfo : EIATTR_MIN_STACK_SIZE
	.align		4
.L_9:
        /*003c*/ 	.byte	0x04, 0x12
        /*003e*/ 	.short	(.L_11 - .L_10)
	.align		4
.L_10:
        /*0040*/ 	.word	index@(_Z9mat_multiPdS_S_iii)
        /*0044*/ 	.word	0x00000000
.L_11:


//--------------------- .nv.compat                --------------------------
	.section	.nv.compat,"",@"SHT_CUDA_COMPAT_INFO"
	.align	4
        /*0000*/ 	.byte	0x02, 0x09, 0x00, 0x00, 0x02, 0x02, 0x01, 0x00, 0x02, 0x05, 0x05, 0x00, 0x03, 0x07, 0x01, 0x01
        /*0010*/ 	.byte	0x02, 0x03, 0x00, 0x00, 0x02, 0x06, 0x01, 0x00, 0x04, 0x0b, 0x08, 0x00, 0x01, 0x00, 0x00, 0x00
        /*0020*/ 	.byte	0x00, 0x00, 0x00, 0x00


//--------------------- .nv.info._Z19mat_multi_shared_v1ILi8ELi8EEvPdS0_S0_iii --------------------------
	.section	.nv.info._Z19mat_multi_shared_v1ILi8ELi8EEvPdS0_S0_iii,"",@"SHT_CUDA_INFO"
	.sectionflags	@""
	.align	4


	//----- nvinfo : EIATTR_CUDA_API_VERSION
	.align		4
        /*0000*/ 	.byte	0x04, 0x37
        /*0002*/ 	.short	(.L_13 - .L_12)
.L_12:
        /*0004*/ 	.word	0x00000082


	//----- nvinfo : EIATTR_KPARAM_INFO
	.align		4
.L_13:
        /*0008*/ 	.byte	0x04, 0x17
        /*000a*/ 	.short	(.L_15 - .L_14)
.L_14:
        /*000c*/ 	.word	0x00000000
        /*0010*/ 	.short	0x0005
        /*0012*/ 	.short	0x0020
        /*0014*/ 	.byte	0x00, 0xf0, 0x11, 0x00


	//----- nvinfo : EIATTR_KPARAM_INFO
	.align		4
.L_15:
        /*0018*/ 	.byte	0x04, 0x17
        /*001a*/ 	.short	(.L_17 - .L_16)
.L_16:
        /*001c*/ 	.word	0x00000000
        /*0020*/ 	.short	0x0004
        /*0022*/ 	.short	0x001c
        /*0024*/ 	.byte	0x00, 0xf0, 0x11, 0x00


	//----- nvinfo : EIATTR_KPARAM_INFO
	.align		4
.L_17:
        /*0028*/ 	.byte	0x04, 0x17
        /*002a*/ 	.short	(.L_19 - .L_18)
.L_18:
        /*002c*/ 	.word	0x00000000
        /*0030*/ 	.short	0x0003
        /*0032*/ 	.short	0x0018
        /*0034*/ 	.byte	0x00, 0xf0, 0x11, 0x00


	//----- nvinfo : EIATTR_KPARAM_INFO
	.align		4
.L_19:
        /*0038*/ 	.byte	0x04, 0x17
        /*003a*/ 	.short	(.L_21 - .L_20)
.L_20:
        /*003c*/ 	.word	0x00000000
        /*0040*/ 	.short	0x0002
        /*0042*/ 	.short	0x0010
        /*0044*/ 	.byte	0x00, 0xf5, 0x21, 0x00


	//----- nvinfo : EIATTR_KPARAM_INFO
	.align		4
.L_21:
        /*0048*/ 	.byte	0x04, 0x17
        /*004a*/ 	.short	(.L_23 - .L_22)
.L_22:
        /*004c*/ 	.word	0x00000000
        /*0050*/ 	.short	0x0001
        /*0052*/ 	.short	0x0008
        /*0054*/ 	.byte	0x00, 0xf5, 0x21, 0x00


	//----- nvinfo : EIATTR_KPARAM_INFO
	.align		4
.L_23:
        /*0058*/ 	.byte	0x04, 0x17
        /*005a*/ 	.short	(.L_25 - .L_24)
.L_24:
        /*005c*/ 	.word	0x00000000
        /*0060*/ 	.short	0x0000
        /*0062*/ 	.short	0x0000
        /*0064*/ 	.byte	0x00, 0xf5, 0x21, 0x00


	//----- nvinfo : EIATTR_SPARSE_MMA_MASK
	.align		4
.L_25:
        /*0068*/ 	.byte	0x03, 0x50
        /*006a*/ 	.short	0x0000


	//----- nvinfo : EIATTR_MAXREG_COUNT
	.align		4
        /*006c*/ 	.byte	0x03, 0x1b
        /*006e*/ 	.short	0x00ff


	//----- nvinfo : EIATTR_NUM_BARRIERS
	.align		4
        /*0070*/ 	.byte	0x02, 0x4c
        /*0072*/ 	.byte	0x01
	.zero		1


	//----- nvinfo : EIATTR_MERCURY_ISA_VERSION
	.align		4
        /*0074*/ 	.byte	0x03, 0x5f
        /*0076*/ 	.short	0x0101


	//----- nvinfo : EIATTR_VRC_CTA_INIT_COUNT
	.align		4
        /*0078*/ 	.byte	0x02, 0x4a
	.zero		1
	.zero		1


	//----- nvinfo : EIATTR_EXIT_INSTR_OFFSETS
	.align		4
        /*007c*/ 	.byte	0x04, 0x1c
        /*007e*/ 	.short	(.L_27 - .L_26)


	//   ....[0]....
.L_26:
        /*0080*/ 	.word	0x000000d0


	//   ....[1]....
        /*0084*/ 	.word	0x000018d0


	//----- nvinfo : EIATTR_CBANK_PARAM_SIZE
	.align		4
.L_27:
        /*0088*/ 	.byte	0x03, 0x19
        /*008a*/ 	.short	0x0024


	//----- nvinfo : EIATTR_PARAM_CBANK
	.align		4
        /*008c*/ 	.byte	0x04, 0x0a
        /*008e*/ 	.short	(.L_29 - .L_28)
	.align		4
.L_28:
        /*0090*/ 	.word	index@(.nv.constant0._Z19mat_multi_shared_v1ILi8ELi8EEvPdS0_S0_iii)
        /*0094*/ 	.short	0x0380
        /*0096*/ 	.short	0x0024


	//----- nvinfo : EIATTR_SW_WAR
	.align		4
.L_29:
        /*0098*/ 	.byte	0x04, 0x36
        /*009a*/ 	.short	(.L_31 - .L_30)
.L_30:
        /*009c*/ 	.word	0x00000008
.L_31:


//--------------------- .nv.info._Z9mat_multiPdS_S_iii --------------------------
	.section	.nv.info._Z9mat_multiPdS_S_iii,"",@"SHT_CUDA_INFO"
	.sectionflags	@""
	.align	4


	//----- nvinfo : EIATTR_CUDA_API_VERSION
	.align		4
        /*0000*/ 	.byte	0x04, 0x37
        /*0002*/ 	.short	(.L_33 - .L_32)
.L_32:
        /*0004*/ 	.word	0x00000082


	//----- nvinfo : EIATTR_KPARAM_INFO
	.align		4
.L_33:
        /*0008*/ 	.byte	0x04, 0x17
        /*000a*/ 	.short	(.L_35 - .L_34)
.L_34:
        /*000c*/ 	.word	0x00000000
        /*0010*/ 	.short	0x0005
        /*0012*/ 	.short	0x0020
        /*0014*/ 	.byte	0x00, 0xf0, 0x11, 0x00


	//----- nvinfo : EIATTR_KPARAM_INFO
	.align		4
.L_35:
        /*0018*/ 	.byte	0x04, 0x17
        /*001a*/ 	.short	(.L_37 - .L_36)
.L_36:
        /*001c*/ 	.word	0x00000000
        /*0020*/ 	.short	0x0004
        /*0022*/ 	.short	0x001c
        /*0024*/ 	.byte	0x00, 0xf0, 0x11, 0x00


	//----- nvinfo : EIATTR_KPARAM_INFO
	.align		4
.L_37:
        /*0028*/ 	.byte	0x04, 0x17
        /*002a*/ 	.short	(.L_39 - .L_38)
.L_38:
        /*002c*/ 	.word	0x00000000
        /*0030*/ 	.short	0x0003
        /*0032*/ 	.short	0x0018
        /*0034*/ 	.byte	0x00, 0xf0, 0x11, 0x00


	//----- nvinfo : EIATTR_KPARAM_INFO
	.align		4
.L_39:
        /*0038*/ 	.byte	0x04, 0x17
        /*003a*/ 	.short	(.L_41 - .L_40)
.L_40:
        /*003c*/ 	.word	0x00000000
        /*0040*/ 	.short	0x0002
        /*0042*/ 	.short	0x0010
        /*0044*/ 	.byte	0x00, 0xf5, 0x21, 0x00


	//----- nvinfo : EIATTR_KPARAM_INFO
	.align		4
.L_41:
        /*0048*/ 	.byte	0x04, 0x17
        /*004a*/ 	.short	(.L_43 - .L_42)
.L_42:
        /*004c*/ 	.word	0x00000000
        /*0050*/ 	.short	0x0001
        /*0052*/ 	.short	0x0008
        /*0054*/ 	.byte	0x00, 0xf5, 0x21, 0x00


	//----- nvinfo : EIATTR_KPARAM_INFO
	.align		4
.L_43:
        /*0058*/ 	.byte	0x04, 0x17
        /*005a*/ 	.short	(.L_45 - .L_44)
.L_44:
        /*005c*/ 	.word	0x00000000
        /*0060*/ 	.short	0x0000
        /*0062*/ 	.short	0x0000
        /*0064*/ 	.byte	0x00, 0xf5, 0x21, 0x00


	//----- nvinfo : EIATTR_SPARSE_MMA_MASK
	.align		4
.L_45:
        /*0068*/ 	.byte	0x03, 0x50
        /*006a*/ 	.short	0x0000


	//----- nvinfo : EIATTR_MAXREG_COUNT
	.align		4
        /*006c*/ 	.byte	0x03, 0x1b
        /*006e*/ 	.short	0x00ff


	//----- nvinfo : EIATTR_MERCURY_ISA_VERSION
	.align		4
        /*0070*/ 	.byte	0x03, 0x5f
        /*0072*/ 	.short	0x0101


	//----- nvinfo : EIATTR_VRC_CTA_INIT_COUNT
	.align		4
        /*0074*/ 	.byte	0x02, 0x4a
	.zero		1
	.zero		1


	//----- nvinfo : EIATTR_EXIT_INSTR_OFFSETS
	.align		4
        /*0078*/ 	.byte	0x04, 0x1c
        /*007a*/ 	.short	(.L_47 - .L_46)


	//   ....[0]....
.L_46:
        /*007c*/ 	.word	0x000000f0


	//   ....[1]....
        /*0080*/ 	.word	0x00000260


	//   ....[2]....
        /*0084*/ 	.word	0x00000760


	//   ....[3]....
        /*0088*/ 	.word	0x00000950


	//   ....[4]....
        /*008c*/ 	.word	0x00000aa0


	//   ....[5]....
        /*0090*/ 	.word	0x00000b50


	//----- nvinfo : EIATTR_CBANK_PARAM_SIZE
	.align		4
.L_47:
        /*0094*/ 	.byte	0x03, 0x19
        /*0096*/ 	.short	0x0024


	//----- nvinfo : EIATTR_PARAM_CBANK
	.align		4
        /*0098*/ 	.byte	0x04, 0x0a
        /*009a*/ 	.short	(.L_49 - .L_48)
	.align		4
.L_48:
        /*009c*/ 	.word	index@(.nv.constant0._Z9mat_multiPdS_S_iii)
        /*00a0*/ 	.short	0x0380
        /*00a2*/ 	.short	0x0024


	//----- nvinfo : EIATTR_SW_WAR
	.align		4
.L_49:
        /*00a4*/ 	.byte	0x04, 0x36
        /*00a6*/ 	.short	(.L_51 - .L_50)
.L_50:
        /*00a8*/ 	.word	0x00000008
.L_51:


//--------------------- .nv.callgraph             --------------------------
	.section	.nv.callgraph,"",@"SHT_CUDA_CALLGRAPH"
	.align	4
	.sectionentsize	8
	.align		4
        /*0000*/ 	.word	0x00000000
	.align		4
        /*0004*/ 	.word	0xffffffff
	.align		4
        /*0008*/ 	.word	0x00000000
	.align		4
        /*000c*/ 	.word	0xfffffffe
	.align		4
        /*0010*/ 	.word	0x00000000
	.align		4
        /*0014*/ 	.word	0xfffffffd
	.align		4
        /*0018*/ 	.word	0x00000000
	.align		4
        /*001c*/ 	.word	0xfffffffc


//--------------------- .text._Z19mat_multi_shared_v1ILi8ELi8EEvPdS0_S0_iii --------------------------
	.section	.text._Z19mat_multi_shared_v1ILi8ELi8EEvPdS0_S0_iii,"ax",@progbits
	.align	128
        .global         _Z19mat_multi_shared_v1ILi8ELi8EEvPdS0_S0_iii
        .type           _Z19mat_multi_shared_v1ILi8ELi8EEvPdS0_S0_iii,@function
        .size           _Z19mat_multi_shared_v1ILi8ELi8EEvPdS0_S0_iii,(.L_x_8 - _Z19mat_multi_shared_v1ILi8ELi8EEvPdS0_S0_iii)
        .other          _Z19mat_multi_shared_v1ILi8ELi8EEvPdS0_S0_iii,@"STO_CUDA_ENTRY STV_DEFAULT"
_Z19mat_multi_shared_v1ILi8ELi8EEvPdS0_S0_iii:
.text._Z19mat_multi_shared_v1ILi8ELi8EEvPdS0_S0_iii:
[----:B------:R-:W-:Y:S01]  /*0000*/  LDC R1, c[0x0][0x37c] ;  /* 0x0000df00ff017b82 */ /* 0x000fe20000000800 */
[----:B------:R-:W0:Y:S07]  /*0010*/  S2R R5, SR_CTAID.X ;  /* 0x0000000000057919 */ /* 0x000e2e0000002500 */
[----:B------:R-:W1:Y:S01]  /*0020*/  S2UR UR4, SR_CTAID.Y ;  /* 0x00000000000479c3 */ /* 0x000e620000002600 */
[----:B------:R-:W2:Y:S01]  /*0030*/  LDCU.64 UR6, c[0x0][0x398] ;  /* 0x00007300ff0677ac */ /* 0x000ea20008000a00 */
[----:B------:R-:W0:Y:S01]  /*0040*/  S2R R9, SR_TID.X ;  /* 0x0000000000097919 */ /* 0x000e220000002100 */
[----:B------:R-:W3:Y:S01]  /*0050*/  S2R R8, SR_TID.Y ;  /* 0x0000000000087919 */ /* 0x000ee20000002200 */
[----:B--2---:R-:W-:-:S02]  /*0060*/  UIMAD UR5, UR7, UR6, URZ ;  /* 0x00000006070572a4 */ /* 0x004fc4000f8e02ff */
[----:B-1----:R-:W-:Y:S01]  /*0070*/  USHF.L.U32 UR4, UR4, 0x3, URZ ;  /* 0x0000000304047899 */ /* 0x002fe200080006ff */
[----:B0-----:R-:W-:-:S05]  /*0080*/  LEA R7, R5, R9, 0x3 ;  /* 0x0000000905077211 */ /* 0x001fca00078e18ff */
[----:B---3--:R-:W-:-:S05]  /*0090*/  IADD3 R16, PT, PT, R8, UR4, RZ ;  /* 0x0000000408107c10 */ /* 0x008fca000fffe0ff */
[----:B------:R-:W-:-:S04]  /*00a0*/  IMAD R0, R16, UR7, R7 ;  /* 0x0000000710007c24 */ /* 0x000fc8000f8e0207 */
[----:B------:R-:W-:-:S05]  /*00b0*/  IMAD.SHL.U32 R0, R0, 0x8, RZ ;  /* 0x0000000800007824 */ /* 0x000fca00078e00ff */
[----:B------:R-:W-:-:S13]  /*00c0*/  ISETP.GE.AND P0, PT, R0, UR5, PT ;  /* 0x0000000500007c0c */ /* 0x000fda000bf06270 */
[----:B------:R-:W-:Y:S05]  /*00d0*/  @P0 EXIT ;  /* 0x000000000000094d */ /* 0x000fea0003800000 */
[----:B------:R-:W-:Y:S01]  /*00e0*/  UISETP.GE.AND UP0, UPT, UR7, 0x1, UPT ;  /* 0x000000010700788c */ /* 0x000fe2000bf06270 */
[----:B------:R-:W-:Y:S01]  /*00f0*/  CS2R R2, SRZ ;  /* 0x0000000000027805 */ /* 0x000fe2000001ff00 */
[----:B------:R-:W0:Y:S07]  /*0100*/  LDCU.64 UR18, c[0x0][0x358] ;  /* 0x00006b00ff1277ac */ /* 0x000e2e0008000a00 */
[----:B------:R-:W-:Y:S05]  /*0110*/  BRA.U !UP0, `(.L_x_0) ;  /* 0x0000001508d87547 */ /* 0x000fea000b800000 */
[----:B------:R-:W1:Y:S01]  /*0120*/  S2UR UR6, SR_CgaCtaId ;  /* 0x00000000000679c3 */ /* 0x000e620000008800 */
[----:B------:R-:W2:Y:S01]  /*0130*/  LDCU UR20, c[0x0][0x3a0] ;  /* 0x00007400ff1477ac */ /* 0x000ea20008000800 */
[----:B------:R-:W-:Y:S02]  /*0140*/  IMAD.SHL.U32 R3, R9, 0x8, RZ ;  /* 0x0000000809037824 */ /* 0x000fe400078e00ff */
[----:B------:R-:W-:Y:S01]  /*0150*/  HFMA2 R17, -RZ, RZ, 0, 0 ;  /* 0x00000000ff117431 */ /* 0x000fe200000001ff */
[----:B------:R-:W-:Y:S01]  /*0160*/  UMOV UR5, 0x400 ;  /* 0x0000040000057882 */ /* 0x000fe20000000000 */
[----:B------:R-:W3:Y:S01]  /*0170*/  LDCU.64 UR22, c[0x0][0x388] ;  /* 0x00007100ff1677ac */ /* 0x000ee20008000a00 */
[----:B------:R-:W-:Y:S01]  /*0180*/  UIMAD UR8, UR4, UR7, URZ ;  /* 0x00000007040872a4 */ /* 0x000fe2000f8e02ff */
[----:B--2---:R-:W-:Y:S01]  /*0190*/  IMAD R0, R8, UR20, RZ ;  /* 0x0000001408007c24 */ /* 0x004fe2000f8e02ff */
[----:B-1----:R-:W-:-:S04]  /*01a0*/  ULEA UR9, UR6, UR5, 0x18 ;  /* 0x0000000506097291 */ /* 0x002fc8000f8ec0ff */
[----:B------:R-:W-:Y:S01]  /*01b0*/  LEA R0, R0, R9, 0x3 ;  /* 0x0000000900007211 */ /* 0x000fe200078e18ff */
[----:B------:R-:W-:Y:S02]  /*01c0*/  UIADD3 UR5, UPT, UPT, UR5, 0x1000, URZ ;  /* 0x0000100005057890 */ /* 0x000fe4000fffe0ff */
[----:B---3--:R-:W-:Y:S01]  /*01d0*/  UIMAD.WIDE UR10, UR20, 0x20, UR22 ;  /* 0x00000020140a78a5 */ /* 0x008fe2000f8e0216 */
[----:B------:R-:W-:Y:S01]  /*01e0*/  LEA R2, R5, R0, 0x3 ;  /* 0x0000000005027211 */ /* 0x000fe200078e18ff */
[----:B------:R-:W-:Y:S01]  /*01f0*/  ULEA UR5, UR6, UR5, 0x18 ;  /* 0x0000000506057291 */ /* 0x000fe2000f8ec0ff */
[----:B------:R-:W-:Y:S01]  /*0200*/  LEA R6, R8, UR9, 0x9 ;  /* 0x0000000908067c11 */ /* 0x000fe2000f8e48ff */
[----:B------:R-:W-:Y:S01]  /*0210*/  IMAD R0, R16, UR7, R3 ;  /* 0x0000000710007c24 */ /* 0x000fe2000f8e0203 */
[----:B------:R-:W-:Y:S02]  /*0220*/  UIMAD.WIDE UR12, UR20, 0x28, UR22 ;  /* 0x00000028140c78a5 */ /* 0x000fe4000f8e0216 */
[C---:B------:R-:W-:Y:S01]  /*0230*/  LEA R4, R9.reuse, R6, 0x6 ;  /* 0x0000000609047211 */ /* 0x040fe200078e30ff */
[----:B------:R-:W-:Y:S01]  /*0240*/  UIMAD.WIDE UR14, UR20, 0x30, UR22 ;  /* 0x00000030140e78a5 */ /* 0x000fe2000f8e0216 */
[----:B------:R-:W-:Y:S01]  /*0250*/  LEA R5, R9, UR5, 0x3 ;  /* 0x0000000509057c11 */ /* 0x000fe2000f8e18ff */
[----:B------:R-:W-:-:S02]  /*0260*/  UIMAD.WIDE UR16, UR20, 0x38, UR22 ;  /* 0x00000038141078a5 */ /* 0x000fc4000f8e0216 */
[----:B------:R-:W-:Y:S02]  /*0270*/  UIADD3 UR6, UPT, UPT, UR8, UR7, URZ ;  /* 0x0000000708067290 */ /* 0x000fe4000fffe0ff */
[----:B------:R-:W-:-:S10]  /*0280*/  IMAD R3, R8, 0x200, R5 ;  /* 0x0000020008037824 */ /* 0x000fd400078e0205 */
.L_x_1:
[----:B-1----:R-:W1:Y:S01]  /*0290*/  LDC.64 R12, c[0x0][0x380] ;  /* 0x0000e000ff0c7b82 */ /* 0x002e620000000a00 */
[----:B------:R-:W-:Y:S02]  /*02a0*/  UIMAD.WIDE UR24, UR20, 0x8, UR22 ;  /* 0x00000008141878a5 */ /* 0x000fe4000f8e0216 */
[----:B------:R-:W-:Y:S01]  /*02b0*/  UIMAD.WIDE UR26, UR20, 0x10, UR22 ;  /* 0x00000010141a78a5 */ /* 0x000fe2000f8e0216 */
[----:B------:R-:W-:-:S03]  /*02c0*/  MOV R27, 0x8 ;  /* 0x00000008001b7802 */ /* 0x000fc60000000f00 */
[----:B------:R-:W-:Y:S01]  /*02d0*/  MOV R18, UR24 ;  /* 0x0000001800127c02 */ /* 0x000fe20008000f00 */
[----:B------:R-:W-:Y:S01]  /*02e0*/  IMAD.U32 R19, RZ, RZ, UR25 ;  /* 0x00000019ff137e24 */ /* 0x000fe2000f8e00ff */
[----:B------:R-:W-:Y:S02]  /*02f0*/  MOV R10, UR26 ;  /* 0x0000001a000a7c02 */ /* 0x000fe40008000f00 */
[----:B------:R-:W-:Y:S01]  /*0300*/  MOV R11, UR27 ;  /* 0x0000001b000b7c02 */ /* 0x000fe20008000f00 */
[----:B------:R-:W-:-:S04]  /*0310*/  IMAD.WIDE R26, R2, R27, UR22 ;  /* 0x00000016021a7e25 */ /* 0x000fc8000f8e021b */
[C---:B------:R-:W-:Y:S01]  /*0320*/  IMAD.WIDE R18, R2.reuse, 0x8, R18 ;  /* 0x0000000802127825 */ /* 0x040fe200078e0212 */
[----:B0-2---:R0:W2:Y:S03]  /*0330*/  LDG.E.64 R24, desc[UR18][R26.64] ;  /* 0x000000121a187981 */ /* 0x0050a6000c1e1b00 */
[----:B------:R-:W-:Y:S02]  /*0340*/  IMAD.WIDE R10, R2, 0x8, R10 ;  /* 0x00000008020a7825 */ /* 0x000fe400078e020a */
[----:B------:R-:W3:Y:S02]  /*0350*/  LDG.E.64 R18, desc[UR18][R18.64] ;  /* 0x0000001212127981 */ /* 0x000ee4000c1e1b00 */
[----:B-1----:R-:W-:Y:S02]  /*0360*/  IMAD.WIDE R12, R0, 0x8, R12 ;  /* 0x00000008000c7825 */ /* 0x002fe400078e020c */
[----:B------:R-:W4:Y:S04]  /*0370*/  LDG.E.64 R10, desc[UR18][R10.64] ;  /* 0x000000120a0a7981 */ /* 0x000f28000c1e1b00 */
[----:B------:R-:W5:Y:S01]  /*0380*/  LDG.E.64 R28, desc[UR18][R12.64] ;  /* 0x000000120c1c7981 */ /* 0x000f62000c1e1b00 */
[----:B------:R-:W-:-:S03]  /*0390*/  IMAD.U32 R23, RZ, RZ, UR20 ;  /* 0x00000014ff177e24 */ /* 0x000fc6000f8e00ff */
[----:B------:R-:W3:Y:S04]  /*03a0*/  LDG.E.64 R20, desc[UR18][R12.64+0x8] ;  /* 0x000008120c147981 */ /* 0x000ee8000c1e1b00 */
[----:B------:R-:W4:Y:S01]  /*03b0*/  LDG.E.64 R8, desc[UR18][R12.64+0x10] ;  /* 0x000010120c087981 */ /* 0x000f22000c1e1b00 */
[----:B------:R-:W-:-:S03]  /*03c0*/  IMAD.WIDE R22, R23, 0x18, R26 ;  /* 0x0000001817167825 */ /* 0x000fc600078e021a */
[----:B------:R-:W4:Y:S04]  /*03d0*/  LDG.E.64 R14, desc[UR18][R12.64+0x18] ;  /* 0x000018120c0e7981 */ /* 0x000f28000c1e1b00 */
[----:B------:R-:W4:Y:S01]  /*03e0*/  LDG.E.64 R22, desc[UR18][R22.64] ;  /* 0x0000001216167981 */ /* 0x000f22000c1e1b00 */
[----:B0-----:R-:W-:-:S05]  /*03f0*/  MOV R27, 0x8 ;  /* 0x00000008001b7802 */ /* 0x001fca0000000f00 */
[----:B------:R-:W-:-:S06]  /*0400*/  IMAD.WIDE R26, R2, R27, UR10 ;  /* 0x0000000a021a7e25 */ /* 0x000fcc000f8e021b */
[----:B------:R-:W4:Y:S04]  /*0410*/  LDG.E.64 R26, desc[UR18][R26.64] ;  /* 0x000000121a1a7981 */ /* 0x000f28000c1e1b00 */
[----:B-----5:R0:W-:Y:S04]  /*0420*/  STS.64 [R4], R28 ;  /* 0x0000001c04007388 */ /* 0x0201e80000000a00 */
[----:B--2---:R-:W-:Y:S04]  /*0430*/  STS.64 [R3], R24 ;  /* 0x0000001803007388 */ /* 0x004fe80000000a00 */
[----:B---3--:R1:W-:Y:S04]  /*0440*/  STS.64 [R4+0x8], R20 ;  /* 0x0000081404007388 */ /* 0x0083e80000000a00 */
[----:B------:R2:W-:Y:S04]  /*0450*/  STS.64 [R3+0x40], R18 ;  /* 0x0000401203007388 */ /* 0x0005e80000000a00 */
[----:B----4-:R3:W-:Y:S01]  /*0460*/  STS.64 [R4+0x10], R8 ;  /* 0x0000100804007388 */ /* 0x0107e20000000a00 */
[----:B0-----:R-:W-:-:S03]  /*0470*/  MOV R29, 0x8 ;  /* 0x00000008001d7802 */ /* 0x001fc60000000f00 */
[----:B------:R0:W-:Y:S01]  /*0480*/  STS.64 [R3+0x80], R10 ;  /* 0x0000800a03007388 */ /* 0x0001e20000000a00 */
[----:B------:R-:W-:Y:S02]  /*0490*/  IMAD.MOV.U32 R28, RZ, RZ, 0x8 ;  /* 0x00000008ff1c7424 */ /* 0x000fe400078e00ff */
[C---:B-1----:R-:W-:Y:S01]  /*04a0*/  IMAD.WIDE R20, R2.reuse, R29, UR14 ;  /* 0x0000000e02147e25 */ /* 0x042fe2000f8e021d */
[----:B--2---:R-:W2:Y:S04]  /*04b0*/  LDG.E.64 R18, desc[UR18][R12.64+0x30] ;  /* 0x000030120c127981 */ /* 0x004ea8000c1e1b00 */
[----:B---3--:R-:W3:Y:S01]  /*04c0*/  LDG.E.64 R8, desc[UR18][R12.64+0x28] ;  /* 0x000028120c087981 */ /* 0x008ee2000c1e1b00 */
[----:B0-----:R-:W-:Y:S01]  /*04d0*/  MOV R11, 0x8 ;  /* 0x00000008000b7802 */ /* 0x001fe20000000f00 */
[----:B------:R-:W-:-:S02]  /*04e0*/  IMAD.WIDE R24, R2, R28, UR16 ;  /* 0x0000001002187e25 */ /* 0x000fc4000f8e021c */
[----:B------:R-:W-:Y:S02]  /*04f0*/  STS.64 [R4+0x18], R14 ;  /* 0x0000180e04007388 */ /* 0x000fe40000000a00 */
[----:B------:R-:W-:Y:S02]  /*0500*/  IMAD.WIDE R10, R2, R11, UR12 ;  /* 0x0000000c020a7e25 */ /* 0x000fe4000f8e020b */
[----:B------:R-:W4:Y:S04]  /*0510*/  LDG.E.64 R28, desc[UR18][R12.64+0x20] ;  /* 0x000020120c1c7981 */ /* 0x000f28000c1e1b00 */
[----:B------:R-:W5:Y:S04]  /*0520*/  LDG.E.64 R20, desc[UR18][R20.64] ;  /* 0x0000001214147981 */ /* 0x000f68000c1e1b00 */
[----:B------:R-:W2:Y:S04]  /*0530*/  LDG.E.64 R10, desc[UR18][R10.64] ;  /* 0x000000120a0a7981 */ /* 0x000ea8000c1e1b00 */
[----:B------:R0:W-:Y:S04]  /*0540*/  STS.64 [R3+0xc0], R22 ;  /* 0x0000c01603007388 */ /* 0x0001e80000000a00 */
[----:B------:R-:W5:Y:S04]  /*0550*/  LDG.E.64 R24, desc[UR18][R24.64] ;  /* 0x0000001218187981 */ /* 0x000f68000c1e1b00 */
[----:B0-----:R-:W5:Y:S04]  /*0560*/  LDG.E.64 R22, desc[UR18][R12.64+0x38] ;  /* 0x000038120c167981 */ /* 0x001f68000c1e1b00 */
[----:B----4-:R0:W-:Y:S04]  /*0570*/  STS.64 [R4+0x20], R28 ;  /* 0x0000201c04007388 */ /* 0x0101e80000000a00 */
[----:B------:R-:W-:Y:S04]  /*0580*/  STS.64 [R3+0x100], R26 ;  /* 0x0001001a03007388 */ /* 0x000fe80000000a00 */
[----:B---3--:R-:W-:Y:S04]  /*0590*/  STS.64 [R4+0x28], R8 ;  /* 0x0000280804007388 */ /* 0x008fe80000000a00 */
[----:B--2---:R-:W-:Y:S04]  /*05a0*/  STS.64 [R3+0x140], R10 ;  /* 0x0001400a03007388 */ /* 0x004fe80000000a00 */
[----:B------:R-:W-:Y:S04]  /*05b0*/  STS.64 [R4+0x30], R18 ;  /* 0x0000301204007388 */ /* 0x000fe80000000a00 */
[----:B-----5:R-:W-:Y:S04]  /*05c0*/  STS.64 [R3+0x180], R20 ;  /* 0x0001801403007388 */ /* 0x020fe80000000a00 */
[----:B------:R-:W-:Y:S04]  /*05d0*/  STS.64 [R4+0x38], R22 ;  /* 0x0000381604007388 */ /* 0x000fe80000000a00 */
[----:B------:R-:W-:Y:S01]  /*05e0*/  STS.64 [R3+0x1c0], R24 ;  /* 0x0001c01803007388 */ /* 0x000fe20000000a00 */
[----:B------:R-:W-:Y:S06]  /*05f0*/  BAR.SYNC.DEFER_BLOCKING 0x0 ;  /* 0x0000000000007b1d */ /* 0x000fec0000010000 */
[----:B------:R-:W-:Y:S04]  /*0600*/  LDS.64 R8, [R5] ;  /* 0x0000000005087984 */ /* 0x000fe80000000a00 */
[----:B------:R-:W1:Y:S01]  /*0610*/  LDS.128 R12, [R6] ;  /* 0x00000000060c7984 */ /* 0x000e620000000c00 */
[----:B0-----:R-:W1:Y:S03]  /*0620*/  I2F.F64 R28, R17 ;  /* 0x00000011001c7312 */ /* 0x001e660000201c00 */
[----:B------:R-:W0:Y:S01]  /*0630*/  LDS.64 R26, [R5+0x40] ;  /* 0x00004000051a7984 */ /* 0x000e220000000a00 */
[----:B-1----:R-:W-:-:S03]  /*0640*/  DFMA R28, R12, R8, R28 ;  /* 0x000000080c1c722b */ /* 0x002fc6000000001c */
[----:B------:R-:W-:Y:S04]  /*0650*/  LDS.64 R12, [R5+0x80] ;  /* 0x00008000050c7984 */ /* 0x000fe80000000a00 */
[----:B------:R-:W1:Y:S03]  /*0660*/  LDS.128 R8, [R6+0x10] ;  /* 0x0000100006087984 */ /* 0x000e660000000c00 */
[----:B------:R-:W2:Y:S08]  /*0670*/  F2I.F64.TRUNC R28, R28 ;  /* 0x0000001c001c7311 */ /* 0x000eb0000030d100 */
[----:B--2---:R-:W0:Y:S02]  /*0680*/  I2F.F64 R18, R28 ;  /* 0x0000001c00127312 */ /* 0x004e240000201c00 */
[----:B0-----:R-:W-:Y:S01]  /*0690*/  DFMA R26, R26, R14, R18 ;  /* 0x0000000e1a1a722b */ /* 0x001fe20000000012 */
[----:B------:R-:W0:Y:S09]  /*06a0*/  LDS.64 R18, [R5+0xc0] ;  /* 0x0000c00005127984 */ /* 0x000e320000000a00 */
[----:B------:R-:W2:Y:S08]  /*06b0*/  F2I.F64.TRUNC R26, R26 ;  /* 0x0000001a001a7311 */ /* 0x000eb0000030d100 */
[----:B--2---:R-:W1:Y:S02]  /*06c0*/  I2F.F64 R14, R26 ;  /* 0x0000001a000e7312 */ /* 0x004e640000201c00 */
[----:B-1----:R-:W-:Y:S01]  /*06d0*/  DFMA R20, R8, R12, R14 ;  /* 0x0000000c0814722b */ /* 0x002fe2000000000e */
[----:B------:R-:W-:Y:S04]  /*06e0*/  LDS.64 R8, [R5+0x100] ;  /* 0x0001000005087984 */ /* 0x000fe80000000a00 */
[----:B------:R-:W1:Y:S05]  /*06f0*/  LDS.128 R12, [R6+0x20] ;  /* 0x00002000060c7984 */ /* 0x000e6a0000000c00 */
        /* <DEDUP_REMOVED lines=267> */
[----:B-1----:R-:W-:-:S10]  /*17b0*/  DFMA R8, R8, R12, R20 ;  /* 0x0000000c0808722b */ /* 0x002fd40000000014 */
[----:B------:R-:W1:Y:S08]  /*17c0*/  F2I.F64.TRUNC R8, R8 ;  /* 0x0000000800087311 */ /* 0x000e70000030d100 */
[----:B-1----:R-:W0:Y:S01]  /*17d0*/  I2F.F64 R12, R8 ;  /* 0x00000008000c7312 */ /* 0x002e220000201c00 */
[----:B------:R-:W-:-:S04]  /*17e0*/  UIADD3 UR8, UPT, UPT, UR8, 0x40, URZ ;  /* 0x0000004008087890 */ /* 0x000fc8000fffe0ff */
[----:B------:R-:W-:Y:S01]  /*17f0*/  UISETP.GE.AND UP0, UPT, UR8, UR6, UPT ;  /* 0x000000060800728c */ /* 0x000fe2000bf06270 */
[----:B0-----:R-:W-:-:S06]  /*1800*/  DFMA R10, R14, R10, R12 ;  /* 0x0000000a0e0a722b */ /* 0x001fcc000000000c */
[----:B------:R1:W2:Y:S01]  /*1810*/  F2I.F64.TRUNC R17, R10 ;  /* 0x0000000a00117311 */ /* 0x0002a2000030d100 */
[----:B------:R-:W-:Y:S02]  /*1820*/  MOV R13, UR20 ;  /* 0x00000014000d7c02 */ /* 0x000fe40008000f00 */
[----:B------:R-:W-:Y:S02]  /*1830*/  IADD3 R0, PT, PT, R0, 0x40, RZ ;  /* 0x0000004000007810 */ /* 0x000fe40007ffe0ff */
[----:B------:R-:W-:Y:S01]  /*1840*/  LEA R2, R13, R2, 0x6 ;  /* 0x000000020d027211 */ /* 0x000fe200078e30ff */
[----:B------:R-:W-:Y:S06]  /*1850*/  BAR.SYNC.DEFER_BLOCKING 0x0 ;  /* 0x0000000000007b1d */ /* 0x000fec0000010000 */
[----:B------:R-:W-:Y:S05]  /*1860*/  BRA.U !UP0, `(.L_x_1) ;  /* 0xffffffe908887547 */ /* 0x000fea000b83ffff */
[----:B--2---:R2:W3:Y:S02]  /*1870*/  I2F.F64 R2, R17 ;  /* 0x0000001100027312 */ /* 0x0044e40000201c00 */
.L_x_0:
[----:B------:R-:W4:Y:S01]  /*1880*/  LDC.64 R4, c[0x0][0x390] ;  /* 0x0000e400ff047b82 */ /* 0x000f220000000a00 */
[----:B------:R-:W5:Y:S02]  /*1890*/  LDCU UR5, c[0x0][0x3a0] ;  /* 0x00007400ff0577ac */ /* 0x000f640008000800 */
[----:B-----5:R-:W-:-:S04]  /*18a0*/  IMAD R7, R16, UR5, R7 ;  /* 0x0000000510077c24 */ /* 0x020fc8000f8e0207 */
[----:B----4-:R-:W-:-:S05]  /*18b0*/  IMAD.WIDE R4, R7, 0x8, R4 ;  /* 0x0000000807047825 */ /* 0x010fca00078e0204 */
[----:B0--3--:R-:W-:Y:S01]  /*18c0*/  STG.E.64 desc[UR18][R4.64], R2 ;  /* 0x0000000204007986 */ /* 0x009fe2000c101b12 */
[----:B------:R-:W-:Y:S05]  /*18d0*/  EXIT ;  /* 0x000000000000794d */ /* 0x000fea0003800000 */
.L_x_2:
[----:B------:R-:W-:-:S00]  /*18e0*/  BRA `(.L_x_2) ;  /* 0xfffffffc00fc7947 */ /* 0x000fc0000383ffff */
[----:B------:R-:W-:-:S00]  /*18f0*/  NOP ;  /* 0x0000000000007918 */ /* 0x000fc00000000000 */
        /* <DEDUP_REMOVED lines=8> */
.L_x_8:


//--------------------- .text._Z9mat_multiPdS_S_iii --------------------------
	.section	.text._Z9mat_multiPdS_S_iii,"ax",@progbits
	.align	128
        .global         _Z9mat_multiPdS_S_iii
        .type           _Z9mat_multiPdS_S_iii,@function
        .size           _Z9mat_multiPdS_S_iii,(.L_x_9 - _Z9mat_multiPdS_S_iii)
        .other          _Z9mat_multiPdS_S_iii,@"STO_CUDA_ENTRY STV_DEFAULT"
_Z9mat_multiPdS_S_iii:
.text._Z9mat_multiPdS_S_iii:
[----:B------:R-:W-:Y:S01]  /*0000*/  LDC R1, c[0x0][0x37c] ;  /* 0x0000df00ff017b82 */ /* 0x000fe20000000800 */
[----:B------:R-:W0:Y:S07]  /*0010*/  S2R R3, SR_TID.Y ;  /* 0x0000000000037919 */ /* 0x000e2e0000002200 */
[----:B------:R-:W0:Y:S01]  /*0020*/  S2UR UR4, SR_CTAID.Y ;  /* 0x00000000000479c3 */ /* 0x000e220000002600 */
[----:B------:R-:W1:Y:S01]  /*0030*/  LDCU UR7, c[0x0][0x398] ;  /* 0x00007300ff0777ac */ /* 0x000e620008000800 */
[----:B------:R-:W2:Y:S01]  /*0040*/  S2R R5, SR_CTAID.X ;  /* 0x0000000000057919 */ /* 0x000ea20000002500 */
[----:B------:R-:W3:Y:S05]  /*0050*/  S2R R7, SR_TID.X ;  /* 0x0000000000077919 */ /* 0x000eea0000002100 */
[----:B------:R-:W0:Y:S01]  /*0060*/  LDC R2, c[0x0][0x364] ;  /* 0x0000d900ff027b82 */ /* 0x000e220000000800 */
[----:B------:R-:W2:Y:S01]  /*0070*/  LDCU UR5, c[0x0][0x370] ;  /* 0x00006e00ff0577ac */ /* 0x000ea20008000800 */
[----:B------:R-:W3:Y:S06]  /*0080*/  LDCU UR6, c[0x0][0x360] ;  /* 0x00006c00ff0677ac */ /* 0x000eec0008000800 */
[----:B------:R-:W1:Y:S01]  /*0090*/  LDC R0, c[0x0][0x3a0] ;  /* 0x0000e800ff007b82 */ /* 0x000e620000000800 */
[----:B0-----:R-:W-:-:S04]  /*00a0*/  IMAD R2, R2, UR4, R3 ;  /* 0x0000000402027c24 */ /* 0x001fc8000f8e0203 */
[----:B--2---:R-:W-:Y:S02]  /*00b0*/  IMAD R2, R2, UR5, R5 ;  /* 0x0000000502027c24 */ /* 0x004fe4000f8e0205 */
[----:B-1----:R-:W-:Y:S02]  /*00c0*/  IMAD R4, R0, UR7, RZ ;  /* 0x0000000700047c24 */ /* 0x002fe4000f8e02ff */
[----:B---3--:R-:W-:-:S05]  /*00d0*/  IMAD R5, R2, UR6, R7 ;  /* 0x0000000602057c24 */ /* 0x008fca000f8e0207 */
[----:B------:R-:W-:-:S13]  /*00e0*/  ISETP.GE.AND P0, PT, R5, R4, PT ;  /* 0x000000040500720c */ /* 0x000fda0003f06270 */
[----:B------:R-:W-:Y:S05]  /*00f0*/  @P0 EXIT ;  /* 0x000000000000094d */ /* 0x000fea0003800000 */
[----:B------:R-:W-:Y:S01]  /*0100*/  IABS R8, R0 ;  /* 0x0000000000087213 */ /* 0x000fe20000000000 */
[----:B------:R-:W-:Y:S01]  /*0110*/  HFMA2 R2, -RZ, RZ, 0, 0 ;  /* 0x00000000ff027431 */ /* 0x000fe200000001ff */
[----:B------:R-:W-:Y:S01]  /*0120*/  IABS R9, R5 ;  /* 0x0000000500097213 */ /* 0x000fe20000000000 */
[----:B------:R-:W0:Y:S01]  /*0130*/  LDC.64 R10, c[0x0][0x390] ;  /* 0x0000e400ff0a7b82 */ /* 0x000e220000000a00 */
[----:B------:R-:W1:Y:S01]  /*0140*/  I2F.RP R4, R8 ;  /* 0x0000000800047306 */ /* 0x000e620000209400 */
[----:B------:R-:W2:Y:S07]  /*0150*/  LDCU.64 UR6, c[0x0][0x358] ;  /* 0x00006b00ff0677ac */ /* 0x000eae0008000a00 */
[----:B-1----:R-:W1:Y:S01]  /*0160*/  MUFU.RCP R4, R4 ;  /* 0x0000000400047308 */ /* 0x002e620000001000 */
[----:B0-----:R-:W-:-:S05]  /*0170*/  IMAD.WIDE R10, R5, 0x8, R10 ;  /* 0x00000008050a7825 */ /* 0x001fca00078e020a */
[----:B--2---:R0:W-:Y:S01]  /*0180*/  STG.E.64 desc[UR6][R10.64], RZ ;  /* 0x000000ff0a007986 */ /* 0x0041e2000c101b06 */
[----:B-1----:R-:W-:-:S06]  /*0190*/  IADD3 R3, PT, PT, R4, 0xffffffe, RZ ;  /* 0x0ffffffe04037810 */ /* 0x002fcc0007ffe0ff */
[----:B------:R-:W1:Y:S02]  /*01a0*/  F2I.FTZ.U32.TRUNC.NTZ R3, R3 ;  /* 0x0000000300037305 */ /* 0x000e64000021f000 */
[----:B-1----:R-:W-:-:S04]  /*01b0*/  IMAD.MOV R7, RZ, RZ, -R3 ;  /* 0x000000ffff077224 */ /* 0x002fc800078e0a03 */
[----:B------:R-:W-:-:S04]  /*01c0*/  IMAD R7, R7, R8, RZ ;  /* 0x0000000807077224 */ /* 0x000fc800078e02ff */
[----:B------:R-:W-:Y:S02]  /*01d0*/  IMAD.HI.U32 R6, R3, R7, R2 ;  /* 0x0000000703067227 */ /* 0x000fe400078e0002 */
[----:B------:R-:W1:Y:S02]  /*01e0*/  LDC R2, c[0x0][0x39c] ;  /* 0x0000e700ff027b82 */ /* 0x000e640000000800 */
[----:B------:R-:W-:-:S04]  /*01f0*/  IMAD.MOV.U32 R7, RZ, RZ, R9 ;  /* 0x000000ffff077224 */ /* 0x000fc800078e0009 */
[----:B------:R-:W-:-:S05]  /*0200*/  IMAD.HI.U32 R6, R6, R7, RZ ;  /* 0x0000000706067227 */ /* 0x000fca00078e00ff */
[----:B------:R-:W-:-:S05]  /*0210*/  IADD3 R3, PT, PT, -R6, RZ, RZ ;  /* 0x000000ff06037210 */ /* 0x000fca0007ffe1ff */
[----:B------:R-:W-:-:S05]  /*0220*/  IMAD R3, R8, R3, R7 ;  /* 0x0000000308037224 */ /* 0x000fca00078e0207 */
[----:B------:R-:W-:Y:S02]  /*0230*/  ISETP.GT.U32.AND P3, PT, R8, R3, PT ;  /* 0x000000030800720c */ /* 0x000fe40003f64070 */
[----:B-1----:R-:W-:-:S11]  /*0240*/  ISETP.GE.AND P0, PT, R2, 0x1, PT ;  /* 0x000000010200780c */ /* 0x002fd60003f06270 */
[----:B------:R-:W-:Y:S02]  /*0250*/  @!P3 IMAD.IADD R3, R3, 0x1, -R8 ;  /* 0x000000010303b824 */ /* 0x000fe400078e0a08 */
[----:B0-----:R-:W-:Y:S05]  /*0260*/  @!P0 EXIT ;  /* 0x000000000000894d */ /* 0x001fea0003800000 */
[----:B------:R-:W-:Y:S02]  /*0270*/  ISETP.GE.U32.AND P2, PT, R3, R8, PT ;  /* 0x000000080300720c */ /* 0x000fe40003f46070 */
[----:B------:R-:W-:Y:S02]  /*0280*/  CS2R R16, SRZ ;  /* 0x0000000000107805 */ /* 0x000fe4000001ff00 */
[----:B------:R-:W-:Y:S02]  /*0290*/  LOP3.LUT R4, R5, R0, RZ, 0x3c, !PT ;  /* 0x0000000005047212 */ /* 0x000fe400078e3cff */
[----:B------:R-:W-:Y:S02]  /*02a0*/  @!P3 IADD3 R6, PT, PT, R6, 0x1, RZ ;  /* 0x000000010606b810 */ /* 0x000fe40007ffe0ff */
[----:B------:R-:W-:Y:S01]  /*02b0*/  ISETP.GE.AND P1, PT, R4, RZ, PT ;  /* 0x000000ff0400720c */ /* 0x000fe20003f26270 */
[----:B------:R-:W-:Y:S01]  /*02c0*/  IMAD.IADD R4, R3, 0x1, -R8 ;  /* 0x0000000103047824 */ /* 0x000fe200078e0a08 */
[----:B------:R-:W-:-:S02]  /*02d0*/  ISETP.GT.U32.AND P3, PT, R8, R3, PT ;  /* 0x000000030800720c */ /* 0x000fc40003f64070 */
[----:B------:R-:W-:Y:S02]  /*02e0*/  ISETP.GE.AND P0, PT, R5, RZ, PT ;  /* 0x000000ff0500720c */ /* 0x000fe40003f06270 */
[----:B------:R-:W-:Y:S02]  /*02f0*/  SEL R4, R4, R3, !P3 ;  /* 0x0000000304047207 */ /* 0x000fe40005800000 */
[----:B------:R-:W-:Y:S02]  /*0300*/  @P2 IADD3 R6, PT, PT, R6, 0x1, RZ ;  /* 0x0000000106062810 */ /* 0x000fe40007ffe0ff */
[----:B------:R-:W-:Y:S02]  /*0310*/  ISETP.GE.U32.AND P3, PT, R2, 0x8, PT ;  /* 0x000000080200780c */ /* 0x000fe40003f66070 */
[----:B------:R-:W-:Y:S01]  /*0320*/  ISETP.NE.AND P2, PT, R0, RZ, PT ;  /* 0x000000ff0000720c */ /* 0x000fe20003f45270 */
[----:B------:R-:W-:Y:S01]  /*0330*/  @!P1 IMAD.MOV R6, RZ, RZ, -R6 ;  /* 0x000000ffff069224 */ /* 0x000fe200078e0a06 */
[----:B------:R-:W-:-:S02]  /*0340*/  LOP3.LUT R5, RZ, R0, RZ, 0x33, !PT ;  /* 0x00000000ff057212 */ /* 0x000fc400078e33ff */
[----:B------:R-:W-:Y:S02]  /*0350*/  LOP3.LUT R3, R2, 0x7, RZ, 0xc0, !PT ;  /* 0x0000000702037812 */ /* 0x000fe400078ec0ff */
[----:B------:R-:W-:Y:S02]  /*0360*/  @!P0 IADD3 R4, PT, PT, -R4, RZ, RZ ;  /* 0x000000ff04048210 */ /* 0x000fe40007ffe1ff */
[C---:B------:R-:W-:Y:S02]  /*0370*/  SEL R7, R5.reuse, R6, !P2 ;  /* 0x0000000605077207 */ /* 0x040fe40005000000 */
[----:B------:R-:W-:Y:S01]  /*0380*/  SEL R5, R5, R4, !P2 ;  /* 0x0000000405057207 */ /* 0x000fe20005000000 */
[----:B------:R-:W-:Y:S01]  /*0390*/  IMAD.MOV.U32 R4, RZ, RZ, RZ ;  /* 0x000000ffff047224 */ /* 0x000fe200078e00ff */
[----:B------:R-:W-:Y:S01]  /*03a0*/  ISETP.NE.AND P1, PT, R3, RZ, PT ;  /* 0x000000ff0300720c */ /* 0x000fe20003f25270 */
[----:B------:R-:W-:Y:S01]  /*03b0*/  IMAD R7, R7, R2, RZ ;  /* 0x0000000207077224 */ /* 0x000fe200078e02ff */
[----:B------:R-:W-:Y:S11]  /*03c0*/  @!P3 BRA `(.L_x_3) ;  /* 0x0000000000e4b947 */ /* 0x000ff60003800000 */
[----:B------:R-:W0:Y:S01]  /*03d0*/  LDCU.64 UR4, c[0x0][0x380] ;  /* 0x00007000ff0477ac */ /* 0x000e220008000a00 */
[----:B------:R-:W-:Y:S01]  /*03e0*/  LOP3.LUT R4, R2, 0x7ffffff8, RZ, 0xc0, !PT ;  /* 0x7ffffff802047812 */ /* 0x000fe200078ec0ff */
[----:B------:R-:W-:Y:S01]  /*03f0*/  IMAD.MOV.U32 R9, RZ, RZ, R5 ;  /* 0x000000ffff097224 */ /* 0x000fe200078e0005 */
[----:B------:R-:W-:Y:S02]  /*0400*/  MOV R8, R7 ;  /* 0x0000000700087202 */ /* 0x000fe40000000f00 */
[----:B------:R-:W-:Y:S02]  /*0410*/  CS2R R16, SRZ ;  /* 0x0000000000107805 */ /* 0x000fe4000001ff00 */
[----:B------:R-:W-:Y:S01]  /*0420*/  IADD3 R6, PT, PT, -R4, RZ, RZ ;  /* 0x000000ff04067210 */ /* 0x000fe20007ffe1ff */
[----:B0-----:R-:W-:-:S04]  /*0430*/  UIADD3 UR4, UP0, UPT, UR4, 0x20, URZ ;  /* 0x0000002004047890 */ /* 0x001fc8000ff1e0ff */
[----:B------:R-:W-:-:S12]  /*0440*/  UIADD3.X UR5, UPT, UPT, URZ, UR5, URZ, UP0, !UPT ;  /* 0x00000005ff057290 */ /* 0x000fd800087fe4ff */
.L_x_4:
[----:B------:R-:W0:Y:S01]  /*0450*/  LDC.64 R24, c[0x0][0x388] ;  /* 0x0000e200ff187b82 */ /* 0x000e220000000a00 */
[----:B------:R-:W-:Y:S01]  /*0460*/  MOV R12, UR4 ;  /* 0x00000004000c7c02 */ /* 0x000fe20008000f00 */
[----:B------:R-:W-:-:S04]  /*0470*/  IMAD.U32 R13, RZ, RZ, UR5 ;  /* 0x00000005ff0d7e24 */ /* 0x000fc8000f8e00ff */
[----:B------:R-:W-:-:S05]  /*0480*/  IMAD.WIDE R12, R8, 0x8, R12 ;  /* 0x00000008080c7825 */ /* 0x000fca00078e020c */
[----:B--2---:R-:W2:Y:S01]  /*0490*/  LDG.E.64 R14, desc[UR6][R12.64+-0x20] ;  /* 0xffffe0060c0e7981 */ /* 0x004ea2000c1e1b00 */
[----:B0-----:R-:W-:-:S05]  /*04a0*/  IMAD.WIDE R24, R9, 0x8, R24 ;  /* 0x0000000809187825 */ /* 0x001fca00078e0218 */
[----:B------:R-:W2:Y:S01]  /*04b0*/  LDG.E.64 R22, desc[UR6][R24.64] ;  /* 0x0000000618167981 */ /* 0x000ea2000c1e1b00 */
[----:B------:R-:W-:Y:S01]  /*04c0*/  IMAD.WIDE R26, R0, 0x8, R24 ;  /* 0x00000008001a7825 */ /* 0x000fe200078e0218 */
[----:B--2---:R-:W-:-:S07]  /*04d0*/  DFMA R22, R14, R22, R16 ;  /* 0x000000160e16722b */ /* 0x004fce0000000010 */
[----:B------:R0:W-:Y:S04]  /*04e0*/  STG.E.64 desc[UR6][R10.64], R22 ;  /* 0x000000160a007986 */ /* 0x0001e8000c101b06 */
[----:B------:R-:W2:Y:S04]  /*04f0*/  LDG.E.64 R16, desc[UR6][R12.64+-0x18] ;  /* 0xffffe8060c107981 */ /* 0x000ea8000c1e1b00 */
        /* <DEDUP_REMOVED lines=9> */
[----:B0-----:R-:W3:Y:S04]  /*0590*/  LDG.E.64 R22, desc[UR6][R12.64+-0x8] ;  /* 0xfffff8060c167981 */ /* 0x001ee8000c1e1b00 */
[----:B------:R-:W3:Y:S01]  /*05a0*/  LDG.E.64 R14, desc[UR6][R24.64] ;  /* 0x00000006180e7981 */ /* 0x000ee2000c1e1b00 */
[----:B------:R-:W-:Y:S01]  /*05b0*/  IMAD.WIDE R26, R0, 0x8, R24 ;  /* 0x00000008001a7825 */ /* 0x000fe200078e0218 */
[----:B---3--:R-:W-:-:S07]  /*05c0*/  DFMA R22, R22, R14, R18 ;  /* 0x0000000e1616722b */ /* 0x008fce0000000012 */
[----:B------:R0:W-:Y:S04]  /*05d0*/  STG.E.64 desc[UR6][R10.64], R22 ;  /* 0x000000160a007986 */ /* 0x0001e8000c101b06 */
[----:B-1----:R-:W3:Y:S04]  /*05e0*/  LDG.E.64 R16, desc[UR6][R12.64] ;  /* 0x000000060c107981 */ /* 0x002ee8000c1e1b00 */
[----:B------:R-:W3:Y:S02]  /*05f0*/  LDG.E.64 R14, desc[UR6][R26.64] ;  /* 0x000000061a0e7981 */ /* 0x000ee4000c1e1b00 */
[----:B---3--:R-:W-:Y:S01]  /*0600*/  DFMA R16, R16, R14, R22 ;  /* 0x0000000e1010722b */ /* 0x008fe20000000016 */
[----:B------:R-:W-:-:S06]  /*0610*/  IMAD.WIDE R14, R0, 0x8, R26 ;  /* 0x00000008000e7825 */ /* 0x000fcc00078e021a */
[----:B------:R1:W-:Y:S04]  /*0620*/  STG.E.64 desc[UR6][R10.64], R16 ;  /* 0x000000100a007986 */ /* 0x0003e8000c101b06 */
[----:B--2---:R-:W2:Y:S04]  /*0630*/  LDG.E.64 R18, desc[UR6][R12.64+0x8] ;  /* 0x000008060c127981 */ /* 0x004ea8000c1e1b00 */
[----:B------:R-:W2:Y:S02]  /*0640*/  LDG.E.64 R20, desc[UR6][R14.64] ;  /* 0x000000060e147981 */ /* 0x000ea4000c1e1b00 */
[----:B--2---:R-:W-:Y:S01]  /*0650*/  DFMA R18, R18, R20, R16 ;  /* 0x000000141212722b */ /* 0x004fe20000000010 */
[----:B------:R-:W-:-:S06]  /*0660*/  IMAD.WIDE R20, R0, 0x8, R14 ;  /* 0x0000000800147825 */ /* 0x000fcc00078e020e */
[----:B------:R2:W-:Y:S04]  /*0670*/  STG.E.64 desc[UR6][R10.64], R18 ;  /* 0x000000120a007986 */ /* 0x0005e8000c101b06 */
[----:B0-----:R-:W3:Y:S04]  /*0680*/  LDG.E.64 R22, desc[UR6][R12.64+0x10] ;  /* 0x000010060c167981 */ /* 0x001ee8000c1e1b00 */
[----:B------:R-:W3:Y:S01]  /*0690*/  LDG.E.64 R24, desc[UR6][R20.64] ;  /* 0x0000000614187981 */ /* 0x000ee2000c1e1b00 */
[----:B------:R-:W-:Y:S01]  /*06a0*/  IADD3 R6, PT, PT, R6, 0x8, RZ ;  /* 0x0000000806067810 */ /* 0x000fe20007ffe0ff */
[----:B---3--:R-:W-:Y:S01]  /*06b0*/  DFMA R22, R22, R24, R18 ;  /* 0x000000181616722b */ /* 0x008fe20000000012 */
[----:B------:R-:W-:-:S06]  /*06c0*/  IMAD.WIDE R24, R0, 0x8, R20 ;  /* 0x0000000800187825 */ /* 0x000fcc00078e0214 */
[----:B------:R2:W-:Y:S04]  /*06d0*/  STG.E.64 desc[UR6][R10.64], R22 ;  /* 0x000000160a007986 */ /* 0x0005e8000c101b06 */
[----:B-1----:R-:W3:Y:S04]  /*06e0*/  LDG.E.64 R16, desc[UR6][R12.64+0x18] ;  /* 0x000018060c107981 */ /* 0x002ee8000c1e1b00 */
[----:B------:R-:W3:Y:S01]  /*06f0*/  LDG.E.64 R24, desc[UR6][R24.64] ;  /* 0x0000000618187981 */ /* 0x000ee2000c1e1b00 */
[----:B------:R-:W-:Y:S01]  /*0700*/  ISETP.NE.AND P0, PT, R6, RZ, PT ;  /* 0x000000ff0600720c */ /* 0x000fe20003f05270 */
[----:B------:R-:W-:Y:S01]  /*0710*/  VIADD R8, R8, 0x8 ;  /* 0x0000000808087836 */ /* 0x000fe20000000000 */
[----:B------:R-:W-:Y:S01]  /*0720*/  LEA R9, R0, R9, 0x3 ;  /* 0x0000000900097211 */ /* 0x000fe200078e18ff */
[----:B---3--:R-:W-:-:S07]  /*0730*/  DFMA R16, R16, R24, R22 ;  /* 0x000000181010722b */ /* 0x008fce0000000016 */
[----:B------:R2:W-:Y:S03]  /*0740*/  STG.E.64 desc[UR6][R10.64], R16 ;  /* 0x000000100a007986 */ /* 0x0005e6000c101b06 */
[----:B------:R-:W-:Y:S05]  /*0750*/  @P0 BRA `(.L_x_4) ;  /* 0xfffffffc003c0947 */ /* 0x000fea000383ffff */
.L_x_3:
[----:B------:R-:W-:Y:S05]  /*0760*/  @!P1 EXIT ;  /* 0x000000000000994d */ /* 0x000fea0003800000 */
[----:B------:R-:W-:Y:S02]  /*0770*/  ISETP.GE.U32.AND P0, PT, R3, 0x4, PT ;  /* 0x000000040300780c */ /* 0x000fe40003f06070 */
[----:B------:R-:W-:-:S04]  /*0780*/  LOP3.LUT R6, R2, 0x3, RZ, 0xc0, !PT ;  /* 0x0000000302067812 */ /* 0x000fc800078ec0ff */
[----:B------:R-:W-:-:S07]  /*0790*/  ISETP.NE.AND P1, PT, R6, RZ, PT ;  /* 0x000000ff0600720c */ /* 0x000fce0003f25270 */
[----:B------:R-:W-:Y:S06]  /*07a0*/  @!P0 BRA `(.L_x_5) ;  /* 0x0000000000688947 */ /* 0x000fec0003800000 */
[----:B------:R-:W0:Y:S01]  /*07b0*/  LDC.64 R8, c[0x0][0x380] ;  /* 0x0000e000ff087b82 */ /* 0x000e220000000a00 */
[----:B------:R-:W-:Y:S01]  /*07c0*/  IADD3 R3, PT, PT, R7, R4, RZ ;  /* 0x0000000407037210 */ /* 0x000fe20007ffe0ff */
[----:B------:R-:W-:-:S06]  /*07d0*/  IMAD R13, R4, R0, R5 ;  /* 0x00000000040d7224 */ /* 0x000fcc00078e0205 */
[----:B------:R-:W1:Y:S01]  /*07e0*/  LDC.64 R14, c[0x0][0x388] ;  /* 0x0000e200ff0e7b82 */ /* 0x000e620000000a00 */
[----:B0-----:R-:W-:-:S04]  /*07f0*/  IMAD.WIDE R8, R3, 0x8, R8 ;  /* 0x0000000803087825 */ /* 0x001fc800078e0208 */
[----:B-1----:R-:W-:Y:S02]  /*0800*/  IMAD.WIDE R14, R13, 0x8, R14 ;  /* 0x000000080d0e7825 */ /* 0x002fe400078e020e */
[----:B------:R-:W3:Y:S04]  /*0810*/  LDG.E.64 R12, desc[UR6][R8.64] ;  /* 0x00000006080c7981 */ /* 0x000ee8000c1e1b00 */
[----:B--2---:R-:W3:Y:S02]  /*0820*/  LDG.E.64 R18, desc[UR6][R14.64] ;  /* 0x000000060e127981 */ /* 0x004ee4000c1e1b00 */
[----:B---3--:R-:W-:Y:S01]  /*0830*/  DFMA R12, R12, R18, R16 ;  /* 0x000000120c0c722b */ /* 0x008fe20000000010 */
[----:B------:R-:W-:-:S06]  /*0840*/  IMAD.WIDE R18, R0, 0x8, R14 ;  /* 0x0000000800127825 */ /* 0x000fcc00078e020e */
        /* <DEDUP_REMOVED lines=13> */
[----:B------:R-:W-:Y:S01]  /*0920*/  IADD3 R4, PT, PT, R4, 0x4, RZ ;  /* 0x0000000404047810 */ /* 0x000fe20007ffe0ff */
[----:B--2---:R-:W-:-:S07]  /*0930*/  DFMA R16, R16, R14, R24 ;  /* 0x0000000e1010722b */ /* 0x004fce0000000018 */
[----:B------:R0:W-:Y:S04]  /*0940*/  STG.E.64 desc[UR6][R10.64], R16 ;  /* 0x000000100a007986 */ /* 0x0001e8000c101b06 */
.L_x_5:
[----:B------:R-:W-:Y:S05]  /*0950*/  @!P1 EXIT ;  /* 0x000000000000994d */ /* 0x000fea0003800000 */
[----:B------:R-:W-:Y:S02]  /*0960*/  ISETP.NE.AND P0, PT, R6, 0x1, PT ;  /* 0x000000010600780c */ /* 0x000fe40003f05270 */
[----:B------:R-:W-:-:S04]  /*0970*/  LOP3.LUT R2, R2, 0x1, RZ, 0xc0, !PT ;  /* 0x0000000102027812 */ /* 0x000fc800078ec0ff */
[----:B------:R-:W-:-:S07]  /*0980*/  ISETP.NE.U32.AND P1, PT, R2, 0x1, PT ;  /* 0x000000010200780c */ /* 0x000fce0003f25070 */
[----:B------:R-:W-:Y:S06]  /*0990*/  @!P0 BRA `(.L_x_6) ;  /* 0x0000000000408947 */ /* 0x000fec0003800000 */
[----:B------:R-:W1:Y:S01]  /*09a0*/  LDC.64 R2, c[0x0][0x380] ;  /* 0x0000e000ff027b82 */ /* 0x000e620000000a00 */
[----:B0-----:R-:W-:Y:S02]  /*09b0*/  IMAD.IADD R13, R7, 0x1, R4 ;  /* 0x00000001070d7824 */ /* 0x001fe400078e0204 */
[----:B------:R-:W-:-:S05]  /*09c0*/  IMAD R15, R4, R0, R5 ;  /* 0x00000000040f7224 */ /* 0x000fca00078e0205 */
[----:B------:R-:W0:Y:S01]  /*09d0*/  LDC.64 R8, c[0x0][0x388] ;  /* 0x0000e200ff087b82 */ /* 0x000e220000000a00 */
[----:B-1----:R-:W-:-:S05]  /*09e0*/  IMAD.WIDE R12, R13, 0x8, R2 ;  /* 0x000000080d0c7825 */ /* 0x002fca00078e0202 */
[----:B------:R-:W3:Y:S01]  /*09f0*/  LDG.E.64 R2, desc[UR6][R12.64] ;  /* 0x000000060c027981 */ /* 0x000ee2000c1e1b00 */
[----:B0-----:R-:W-:-:S05]  /*0a00*/  IMAD.WIDE R14, R15, 0x8, R8 ;  /* 0x000000080f0e7825 */ /* 0x001fca00078e0208 */
[----:B------:R-:W3:Y:S02]  /*0a10*/  LDG.E.64 R8, desc[UR6][R14.64] ;  /* 0x000000060e087981 */ /* 0x000ee4000c1e1b00 */
[----:B---3--:R-:W-:Y:S01]  /*0a20*/  DFMA R2, R2, R8, R16 ;  /* 0x000000080202722b */ /* 0x008fe20000000010 */
[----:B------:R-:W-:-:S06]  /*0a30*/  IMAD.WIDE R8, R0, 0x8, R14 ;  /* 0x0000000800087825 */ /* 0x000fcc00078e020e */
[----:B------:R1:W-:Y:S04]  /*0a40*/  STG.E.64 desc[UR6][R10.64], R2 ;  /* 0x000000020a007986 */ /* 0x0003e8000c101b06 */
[----:B--2---:R-:W2:Y:S04]  /*0a50*/  LDG.E.64 R16, desc[UR6][R12.64+0x8] ;  /* 0x000008060c107981 */ /* 0x004ea8000c1e1b00 */
[----:B------:R-:W2:Y:S01]  /*0a60*/  LDG.E.64 R8, desc[UR6][R8.64] ;  /* 0x0000000608087981 */ /* 0x000ea2000c1e1b00 */
[----:B------:R-:W-:Y:S01]  /*0a70*/  IADD3 R4, PT, PT, R4, 0x2, RZ ;  /* 0x0000000204047810 */ /* 0x000fe20007ffe0ff */
[----:B--2---:R-:W-:-:S07]  /*0a80*/  DFMA R16, R16, R8, R2 ;  /* 0x000000081010722b */ /* 0x004fce0000000002 */
[----:B------:R1:W-:Y:S04]  /*0a90*/  STG.E.64 desc[UR6][R10.64], R16 ;  /* 0x000000100a007986 */ /* 0x0003e8000c101b06 */
.L_x_6:
[----:B------:R-:W-:Y:S05]  /*0aa0*/  @P1 EXIT ;  /* 0x000000000000194d */ /* 0x000fea0003800000 */
[----:B-1----:R-:W1:Y:S01]  /*0ab0*/  LDC.64 R2, c[0x0][0x380] ;  /* 0x0000e000ff027b82 */ /* 0x002e620000000a00 */
[----:B------:R-:W-:Y:S01]  /*0ac0*/  IADD3 R7, PT, PT, R7, R4, RZ ;  /* 0x0000000407077210 */ /* 0x000fe20007ffe0ff */
[----:B------:R-:W-:-:S06]  /*0ad0*/  IMAD R5, R4, R0, R5 ;  /* 0x0000000004057224 */ /* 0x000fcc00078e0205 */
[----:B------:R-:W3:Y:S01]  /*0ae0*/  LDC.64 R8, c[0x0][0x388] ;  /* 0x0000e200ff087b82 */ /* 0x000ee20000000a00 */
[----:B-1----:R-:W-:-:S06]  /*0af0*/  IMAD.WIDE R2, R7, 0x8, R2 ;  /* 0x0000000807027825 */ /* 0x002fcc00078e0202 */
[----:B------:R-:W0:Y:S01]  /*0b00*/  LDG.E.64 R2, desc[UR6][R2.64] ;  /* 0x0000000602027981 */ /* 0x000e22000c1e1b00 */
[----:B---3--:R-:W-:-:S06]  /*0b10*/  IMAD.WIDE R4, R5, 0x8, R8 ;  /* 0x0000000805047825 */ /* 0x008fcc00078e0208 */
[----:B------:R-:W0:Y:S02]  /*0b20*/  LDG.E.64 R4, desc[UR6][R4.64] ;  /* 0x0000000604047981 */ /* 0x000e24000c1e1b00 */
[----:B0-2---:R-:W-:-:S07]  /*0b30*/  DFMA R16, R2, R4, R16 ;  /* 0x000000040210722b */ /* 0x005fce0000000010 */
[----:B------:R-:W-:Y:S01]  /*0b40*/  STG.E.64 desc[UR6][R10.64], R16 ;  /* 0x000000100a007986 */ /* 0x000fe2000c101b06 */
[----:B------:R-:W-:Y:S05]  /*0b50*/  EXIT ;  /* 0x000000000000794d */ /* 0x000fea0003800000 */
.L_x_7:
        /* <DEDUP_REMOVED lines=10> */
.L_x_9:


//--------------------- .nv.shared._Z19mat_multi_shared_v1ILi8ELi8EEvPdS0_S0_iii --------------------------
	.section	.nv.shared._Z19mat_multi_shared_v1ILi8ELi8EEvPdS0_S0_iii,"aw",@nobits
	.sectionflags	@""
	.align	8
.nv.shared._Z19mat_multi_shared_v1ILi8ELi8EEvPdS0_S0_iii:
	.zero		9216


//--------------------- .nv.shared.reserved.0     --------------------------
	.section	.nv.shared.reserved.0,"aw",@nobits
	.weak		__nv_reservedSMEM_offset_0_alias
	.size		__nv_reservedSMEM_offset_0_alias, 0, 64
	.other		__nv_reservedSMEM_offset_0_alias,@"STO_CUDA_RESERVED_SHARED STV_DEFAULT"
__nv_reservedSMEM_offset_0_alias:
	.zero		0
	.zero		64


//--------------------- .nv.constant0._Z19mat_multi_shared_v1ILi8ELi8EEvPdS0_S0_iii --------------------------
	.section	.nv.constant0._Z19mat_multi_shared_v1ILi8ELi8EEvPdS0_S0_iii,"a",@progbits
	.sectionflags	@""
	.align	4
.nv.constant0._Z19mat_multi_shared_v1ILi8ELi8EEvPdS0_S0_iii:
	.zero		932


//--------------------- .nv.constant0._Z9mat_multiPdS_S_iii --------------------------
	.section	.nv.constant0._Z9mat_multiPdS_S_iii,"a",@progbits
	.sectionflags	@""
	.align	4
.nv.constant0._Z9mat_multiPdS_S_iii:
	.zero		932


//--------------------- SYMBOLS --------------------------

	.type		.nv.reservedSmem.offset0,@object
	.size		.nv.reservedSmem.offset0,0x4
	.type		.nv.reservedSmem.cap,@object
	.size		.nv.reservedSmem.cap,0x4
